	.headerflags	@"EF_CUDA_TEXMODE_UNIFIED EF_CUDA_64BIT_ADDRESS EF_CUDA_ACCELERATORS EF_CUDA_SM90 EF_CUDA_VIRTUAL_SM(EF_CUDA_SM90)"
	.elftype	@"ET_EXEC"


//--------------------- .nv.info                  --------------------------
	.section	.nv.info,"",@"SHT_CUDA_INFO"
	.align	4


	//----- nvinfo : EIATTR_REGCOUNT
	.align		4
        /*0000*/ 	.byte	0x04, 0x2f
        /*0002*/ 	.short	(.L_1 - .L_0)
	.align		4
.L_0:
        /*0004*/ 	.word	index@(triton_poi_fused__unsafe_index_add_convolution_mul_sub_65)
        /*0008*/ 	.word	0x00000040


	//----- nvinfo : EIATTR_MIN_STACK_SIZE
	.align		4
.L_1:
        /*000c*/ 	.byte	0x04, 0x12
        /*000e*/ 	.short	(.L_3 - .L_2)
	.align		4
.L_2:
        /*0010*/ 	.word	index@(triton_poi_fused__unsafe_index_add_convolution_mul_sub_65)
        /*0014*/ 	.word	0x00000000


	//----- nvinfo : EIATTR_FRAME_SIZE
	.align		4
.L_3:
        /*0018*/ 	.byte	0x04, 0x11
        /*001a*/ 	.short	(.L_5 - .L_4)
	.align		4
.L_4:
        /*001c*/ 	.word	index@(triton_poi_fused__unsafe_index_add_convolution_mul_sub_65)
        /*0020*/ 	.word	0x00000000


	//----- nvinfo : EIATTR_MIN_STACK_SIZE
	.align		4
.L_5:
        /*0024*/ 	.byte	0x04, 0x12
        /*0026*/ 	.short	(.L_7 - .L_6)
	.align		4
.L_6:
        /*0028*/ 	.word	index@(triton_poi_fused__unsafe_index_add_convolution_mul_sub_65)
        /*002c*/ 	.word	0x00000000
.L_7:


//--------------------- .nv.info.triton_poi_fused__unsafe_index_add_convolution_mul_sub_65 --------------------------
	.section	.nv.info.triton_poi_fused__unsafe_index_add_convolution_mul_sub_65,"",@"SHT_CUDA_INFO"
	.sectionflags	@""
	.align	4


	//----- nvinfo : EIATTR_CUDA_API_VERSION
	.align		4
        /*0000*/ 	.byte	0x04, 0x37
        /*0002*/ 	.short	(.L_9 - .L_8)
.L_8:
        /*0004*/ 	.word	0x0000007c


	//----- nvinfo : EIATTR_KPARAM_INFO
	.align		4
.L_9:
        /*0008*/ 	.byte	0x04, 0x17
        /*000a*/ 	.short	(.L_11 - .L_10)
.L_10:
        /*000c*/ 	.word	0x00000000
        /*0010*/ 	.short	0x000a
        /*0012*/ 	.short	0x004c
        /*0014*/ 	.byte	0x00, 0xf0, 0x11, 0x00


	//----- nvinfo : EIATTR_KPARAM_INFO
	.align		4
.L_11:
        /*0018*/ 	.byte	0x04, 0x17
        /*001a*/ 	.short	(.L_13 - .L_12)
.L_12:
        /*001c*/ 	.word	0x00000000
        /*0020*/ 	.short	0x0009
        /*0022*/ 	.short	0x0048
        /*0024*/ 	.byte	0x00, 0xf0, 0x11, 0x00


	//----- nvinfo : EIATTR_KPARAM_INFO
	.align		4
.L_13:
        /*0028*/ 	.byte	0x04, 0x17
        /*002a*/ 	.short	(.L_15 - .L_14)
.L_14:
        /*002c*/ 	.word	0x00000000
        /*0030*/ 	.short	0x0008
        /*0032*/ 	.short	0x0040
        /*0034*/ 	.byte	0x00, 0xf4, 0x21, 0x00


	//----- nvinfo : EIATTR_KPARAM_INFO
	.align		4
.L_15:
        /*0038*/ 	.byte	0x04, 0x17
        /*003a*/ 	.short	(.L_17 - .L_16)
.L_16:
        /*003c*/ 	.word	0x00000000
        /*0040*/ 	.short	0x0007
        /*0042*/ 	.short	0x0038
        /*0044*/ 	.byte	0x00, 0xf4, 0x21, 0x00


	//----- nvinfo : EIATTR_KPARAM_INFO
	.align		4
.L_17:
        /*0048*/ 	.byte	0x04, 0x17
        /*004a*/ 	.short	(.L_19 - .L_18)
.L_18:
        /*004c*/ 	.word	0x00000000
        /*0050*/ 	.short	0x0006
        /*0052*/ 	.short	0x0030
        /*0054*/ 	.byte	0x00, 0xf4, 0x21, 0x00


	//----- nvinfo : EIATTR_KPARAM_INFO
	.align		4
.L_19:
        /*0058*/ 	.byte	0x04, 0x17
        /*005a*/ 	.short	(.L_21 - .L_20)
.L_20:
        /*005c*/ 	.word	0x00000000
        /*0060*/ 	.short	0x0005
        /*0062*/ 	.short	0x0028
        /*0064*/ 	.byte	0x00, 0xf4, 0x21, 0x00


	//----- nvinfo : EIATTR_KPARAM_INFO
	.align		4
.L_21:
        /*0068*/ 	.byte	0x04, 0x17
        /*006a*/ 	.short	(.L_23 - .L_22)
.L_22:
        /*006c*/ 	.word	0x00000000
        /*0070*/ 	.short	0x0004
        /*0072*/ 	.short	0x0020
        /*0074*/ 	.byte	0x00, 0xf4, 0x21, 0x00


	//----- nvinfo : EIATTR_KPARAM_INFO
	.align		4
.L_23:
        /*0078*/ 	.byte	0x04, 0x17
        /*007a*/ 	.short	(.L_25 - .L_24)
.L_24:
        /*007c*/ 	.word	0x00000000
        /*0080*/ 	.short	0x0003
        /*0082*/ 	.short	0x0018
        /*0084*/ 	.byte	0x00, 0xf4, 0x21, 0x00


	//----- nvinfo : EIATTR_KPARAM_INFO
	.align		4
.L_25:
        /*0088*/ 	.byte	0x04, 0x17
        /*008a*/ 	.short	(.L_27 - .L_26)
.L_26:
        /*008c*/ 	.word	0x00000000
        /*0090*/ 	.short	0x0002
        /*0092*/ 	.short	0x0010
        /*0094*/ 	.byte	0x00, 0xf4, 0x21, 0x00


	//----- nvinfo : EIATTR_KPARAM_INFO
	.align		4
.L_27:
        /*0098*/ 	.byte	0x04, 0x17
        /*009a*/ 	.short	(.L_29 - .L_28)
.L_28:
        /*009c*/ 	.word	0x00000000
        /*00a0*/ 	.short	0x0001
        /*00a2*/ 	.short	0x0008
        /*00a4*/ 	.byte	0x00, 0xf4, 0x21, 0x00


	//----- nvinfo : EIATTR_KPARAM_INFO
	.align		4
.L_29:
        /*00a8*/ 	.byte	0x04, 0x17
        /*00aa*/ 	.short	(.L_31 - .L_30)
.L_30:
        /*00ac*/ 	.word	0x00000000
        /*00b0*/ 	.short	0x0000
        /*00b2*/ 	.short	0x0000
        /*00b4*/ 	.byte	0x00, 0xf4, 0x21, 0x00


	//----- nvinfo : EIATTR_SPARSE_MMA_MASK
	.align		4
.L_31:
        /*00b8*/ 	.byte	0x03, 0x50
        /*00ba*/ 	.short	0x0000


	//----- nvinfo : EIATTR_MAXREG_COUNT
	.align		4
        /*00bc*/ 	.byte	0x03, 0x1b
        /*00be*/ 	.short	0x00ff


	//----- nvinfo : EIATTR_EXIT_INSTR_OFFSETS
	.align		4
        /*00c0*/ 	.byte	0x04, 0x1c
        /*00c2*/ 	.short	(.L_33 - .L_32)


	//   ....[0]....
.L_32:
        /*00c4*/ 	.word	0x00001e40


	//   ....[1]....
        /*00c8*/ 	.word	0x00001e60


	//----- nvinfo : EIATTR_REQNTID
	.align		4
.L_33:
        /*00cc*/ 	.byte	0x04, 0x10
        /*00ce*/ 	.short	(.L_35 - .L_34)
.L_34:
        /*00d0*/ 	.word	0x00000100
        /*00d4*/ 	.word	0x00000001
        /*00d8*/ 	.word	0x00000001


	//----- nvinfo : EIATTR_CBANK_PARAM_SIZE
	.align		4
.L_35:
        /*00dc*/ 	.byte	0x03, 0x19
        /*00de*/ 	.short	0x0050


	//----- nvinfo : EIATTR_PARAM_CBANK
	.align		4
        /*00e0*/ 	.byte	0x04, 0x0a
        /*00e2*/ 	.short	(.L_37 - .L_36)
	.align		4
.L_36:
        /*00e4*/ 	.word	index@(.nv.constant0.triton_poi_fused__unsafe_index_add_convolution_mul_sub_65)
        /*00e8*/ 	.short	0x0210
        /*00ea*/ 	.short	0x0050


	//----- nvinfo : EIATTR_SW_WAR
	.align		4
.L_37:
        /*00ec*/ 	.byte	0x04, 0x36
        /*00ee*/ 	.short	(.L_39 - .L_38)
.L_38:
        /*00f0*/ 	.word	0x00000008
.L_39:


//--------------------- .nv.callgraph             --------------------------
	.section	.nv.callgraph,"",@"SHT_CUDA_CALLGRAPH"
	.align	4
	.sectionentsize	8
	.align		4
        /*0000*/ 	.word	0x00000000
	.align		4
        /*0004*/ 	.word	0xffffffff
	.align		4
        /*0008*/ 	.word	0x00000000
	.align		4
        /*000c*/ 	.word	0xfffffffe
	.align		4
        /*0010*/ 	.word	0x00000000
	.align		4
        /*0014*/ 	.word	0xfffffffd
	.align		4
        /*0018*/ 	.word	0x00000000
	.align		4
        /*001c*/ 	.word	0xfffffffc


//--------------------- .text.triton_poi_fused__unsafe_index_add_convolution_mul_sub_65 --------------------------
	.section	.text.triton_poi_fused__unsafe_index_add_convolution_mul_sub_65,"ax",@progbits
	.sectionflags	@"SHF_BARRIERS=1"
	.align	128
        .global         triton_poi_fused__unsafe_index_add_convolution_mul_sub_65
        .type           triton_poi_fused__unsafe_index_add_convolution_mul_sub_65,@function
        .size           triton_poi_fused__unsafe_index_add_convolution_mul_sub_65,(.L_x_1 - triton_poi_fused__unsafe_index_add_convolution_mul_sub_65)
        .other          triton_poi_fused__unsafe_index_add_convolution_mul_sub_65,@"STO_CUDA_ENTRY STV_DEFAULT"
triton_poi_fused__unsafe_index_add_convolution_mul_sub_65:
.text.triton_poi_fused__unsafe_index_add_convolution_mul_sub_65:
[----:B------:R-:W0:Y:S01]  /*0000*/  LDC R1, c[0x0][0x28] ;  /* 0x00000a00ff017b82 */ /* 0x000e220000000800 */
[----:B------:R-:W1:Y:S07]  /*0010*/  S2R R4, SR_TID.X ;  /* 0x0000000000047919 */ /* 0x000e6e0000002100 */
[----:B------:R-:W2:Y:S01]  /*0020*/  LDC.64 R18, c[0x0][0x218] ;  /* 0x00008600ff127b82 */ /* 0x000ea20000000a00 */
[----:B------:R-:W-:Y:S02]  /*0030*/  CS2R R24, SRZ ;  /* 0x0000000000187805 */ /* 0x000fe4000001ff00 */
[----:B------:R-:W-:Y:S01]  /*0040*/  CS2R R32, SRZ ;  /* 0x0000000000207805 */ /* 0x000fe2000001ff00 */
[----:B------:R-:W3:Y:S01]  /*0050*/  S2R R0, SR_CTAID.X ;  /* 0x0000000000007919 */ /* 0x000ee20000002500 */
[----:B------:R-:W-:-:S03]  /*0060*/  ULDC.64 UR6, c[0x0][0x208] ;  /* 0x0000820000067ab9 */ /* 0x000fc60000000a00 */
[----:B------:R-:W4:Y:S08]  /*0070*/  LDC.64 R48, c[0x0][0x220] ;  /* 0x00008800ff307b82 */ /* 0x000f300000000a00 */
[----:B------:R-:W5:Y:S08]  /*0080*/  LDC.64 R46, c[0x0][0x230] ;  /* 0x00008c00ff2e7b82 */ /* 0x000f700000000a00 */
[----:B------:R-:W5:Y:S01]  /*0090*/  LDC.64 R22, c[0x0][0x240] ;  /* 0x00009000ff167b82 */ /* 0x000f620000000a00 */
[----:B------:R-:W-:-:S02]  /*00a0*/  CS2R R20, SRZ ;  /* 0x0000000000147805 */ /* 0x000fc4000001ff00 */
[----:B------:R-:W-:Y:S02]  /*00b0*/  CS2R R16, SRZ ;  /* 0x0000000000107805 */ /* 0x000fe4000001ff00 */
[----:B------:R-:W-:Y:S02]  /*00c0*/  CS2R R36, SRZ ;  /* 0x0000000000247805 */ /* 0x000fe4000001ff00 */
[----:B------:R-:W-:Y:S02]  /*00d0*/  CS2R R38, SRZ ;  /* 0x0000000000267805 */ /* 0x000fe4000001ff00 */
[----:B------:R-:W-:Y:S02]  /*00e0*/  CS2R R40, SRZ ;  /* 0x0000000000287805 */ /* 0x000fe4000001ff00 */
[----:B------:R-:W-:Y:S02]  /*00f0*/  CS2R R28, SRZ ;  /* 0x00000000001c7805 */ /* 0x000fe4000001ff00 */
[----:B-1----:R-:W-:-:S02]  /*0100*/  SHF.R.U32.HI R3, RZ, 0x6, R4 ;  /* 0x00000006ff037819 */ /* 0x002fc40000011604 */
[----:B------:R-:W-:Y:S01]  /*0110*/  CS2R R42, SRZ ;  /* 0x00000000002a7805 */ /* 0x000fe2000001ff00 */
[----:B------:R-:W1:Y:S01]  /*0120*/  S2R R45, SR_CTAID.Y ;  /* 0x00000000002d7919 */ /* 0x000e620000002600 */
[----:B------:R-:W-:Y:S01]  /*0130*/  ULDC.64 UR4, c[0x0][0x228] ;  /* 0x00008a0000047ab9 */ /* 0x000fe20000000a00 */
[----:B---3--:R-:W-:Y:S01]  /*0140*/  IMAD.SHL.U32 R6, R0, 0x10, RZ ;  /* 0x0000001000067824 */ /* 0x008fe200078e00ff */
[----:B------:R-:W-:-:S04]  /*0150*/  SGXT.U32 R3, R3, 0x2 ;  /* 0x000000020303781a */ /* 0x000fc80000000000 */
[----:B------:R-:W-:-:S04]  /*0160*/  LOP3.LUT R6, R6, R3, RZ, 0xfc, !PT ;  /* 0x0000000306067212 */ /* 0x000fc800078efcff */
[----:B------:R-:W-:Y:S02]  /*0170*/  SHF.R.S32.HI R3, RZ, 0x1f, R6 ;  /* 0x0000001fff037819 */ /* 0x000fe40000011406 */
[----:B------:R-:W-:Y:S02]  /*0180*/  ISETP.GE.AND P3, PT, R6, 0x10, PT ;  /* 0x000000100600780c */ /* 0x000fe40003f66270 */
[----:B------:R-:W-:-:S04]  /*0190*/  LEA.HI R3, R3, R6, RZ, 0x2 ;  /* 0x0000000603037211 */ /* 0x000fc800078f10ff */
[----:B------:R-:W-:Y:S02]  /*01a0*/  LOP3.LUT R31, R3, 0xfffffffc, RZ, 0xc0, !PT ;  /* 0xfffffffc031f7812 */ /* 0x000fe400078ec0ff */
[----:B------:R-:W-:-:S03]  /*01b0*/  SHF.R.S32.HI R27, RZ, 0x2, R3 ;  /* 0x00000002ff1b7819 */ /* 0x000fc60000011403 */
[----:B------:R-:W-:Y:S02]  /*01c0*/  IMAD.IADD R31, R6, 0x1, -R31 ;  /* 0x00000001061f7824 */ /* 0x000fe400078e0a1f */
[----:B--2---:R-:W-:-:S04]  /*01d0*/  IMAD.WIDE R2, R27, 0x8, R18 ;  /* 0x000000081b027825 */ /* 0x004fc800078e0212 */
[C---:B----4-:R-:W-:Y:S01]  /*01e0*/  IMAD.WIDE R48, R31.reuse, 0x8, R48 ;  /* 0x000000081f307825 */ /* 0x050fe200078e0230 */
[----:B------:R2:W3:Y:S04]  /*01f0*/  @!P3 LDG.E.EL.64 R24, desc[UR6][R2.64] ;  /* 0x000000060218b981 */ /* 0x0004e8000c2e1b00 */
[----:B------:R-:W4:Y:S01]  /*0200*/  @!P3 LDG.E.EL.64 R32, desc[UR6][R48.64] ;  /* 0x000000063020b981 */ /* 0x000f22000c2e1b00 */
[----:B-----5:R-:W-:-:S05]  /*0210*/  IMAD.WIDE R46, R31, 0x8, R46 ;  /* 0x000000081f2e7825 */ /* 0x020fca00078e022e */
[----:B------:R-:W5:Y:S01]  /*0220*/  @!P3 LDG.E.EL.64 R20, desc[UR6][R46.64] ;  /* 0x000000062e14b981 */ /* 0x000f62000c2e1b00 */
[----:B------:R-:W-:Y:S01]  /*0230*/  SHF.R.S32.HI R10, RZ, 0x1b, R0 ;  /* 0x0000001bff0a7819 */ /* 0x000fe20000011400 */
[----:B0-----:R-:W-:Y:S01]  /*0240*/  IMAD.WIDE R8, R27, 0x8, R22 ;  /* 0x000000081b087825 */ /* 0x001fe200078e0216 */
[----:B------:R-:W-:Y:S02]  /*0250*/  LOP3.LUT R0, R6, 0x4, RZ, 0xfc, !PT ;  /* 0x0000000406007812 */ /* 0x000fe400078efcff */
[----:B------:R-:W-:Y:S02]  /*0260*/  SGXT R10, R10, 0x1 ;  /* 0x000000010a0a781a */ /* 0x000fe40000000200 */
[----:B------:R0:W5:Y:S01]  /*0270*/  @!P3 LDG.E.EL.64 R16, desc[UR6][R8.64] ;  /* 0x000000060810b981 */ /* 0x000162000c2e1b00 */
[----:B------:R-:W-:Y:S02]  /*0280*/  ISETP.GE.AND P2, PT, R0, 0x10, PT ;  /* 0x000000100000780c */ /* 0x000fe40003f46270 */
[----:B------:R-:W-:-:S04]  /*0290*/  LEA.HI R35, R10, R0, RZ, 0x2 ;  /* 0x000000000a237211 */ /* 0x000fc800078f10ff */
[----:B------:R-:W-:-:S05]  /*02a0*/  SHF.R.S32.HI R35, RZ, 0x2, R35 ;  /* 0x00000002ff237819 */ /* 0x000fca0000011423 */
[C---:B------:R-:W-:Y:S02]  /*02b0*/  IMAD.WIDE R12, R35.reuse, 0x8, R18 ;  /* 0x00000008230c7825 */ /* 0x040fe400078e0212 */
[----:B------:R-:W5:Y:S04]  /*02c0*/  @!P2 LDG.E.EL.64 R38, desc[UR6][R48.64] ;  /* 0x000000063026a981 */ /* 0x000f68000c2e1b00 */
[----:B------:R0:W5:Y:S01]  /*02d0*/  @!P2 LDG.E.EL.64 R36, desc[UR6][R12.64] ;  /* 0x000000060c24a981 */ /* 0x000162000c2e1b00 */
[----:B--2---:R-:W-:Y:S01]  /*02e0*/  CS2R R2, SRZ ;  /* 0x0000000000027805 */ /* 0x004fe2000001ff00 */
[----:B------:R-:W-:Y:S02]  /*02f0*/  IMAD.WIDE R14, R35, 0x8, R22 ;  /* 0x00000008230e7825 */ /* 0x000fe400078e0216 */
[----:B------:R-:W2:Y:S04]  /*0300*/  @!P2 LDG.E.EL.64 R40, desc[UR6][R46.64] ;  /* 0x000000062e28a981 */ /* 0x000ea8000c2e1b00 */
[----:B------:R1:W2:Y:S01]  /*0310*/  @!P2 LDG.E.EL.64 R2, desc[UR6][R14.64] ;  /* 0x000000060e02a981 */ /* 0x0002a2000c2e1b00 */
[----:B------:R-:W-:-:S02]  /*0320*/  LOP3.LUT R5, R6, 0x8, RZ, 0xfc, !PT ;  /* 0x0000000806057812 */ /* 0x000fc400078efcff */
[----:B0-----:R-:W-:Y:S02]  /*0330*/  LOP3.LUT R9, R6, 0xc, RZ, 0xfc, !PT ;  /* 0x0000000c06097812 */ /* 0x001fe400078efcff */
[----:B------:R-:W-:Y:S02]  /*0340*/  ISETP.GE.AND P1, PT, R5, 0x10, PT ;  /* 0x000000100500780c */ /* 0x000fe40003f26270 */
[----:B------:R-:W-:Y:S02]  /*0350*/  ISETP.GE.AND P0, PT, R9, 0x10, PT ;  /* 0x000000100900780c */ /* 0x000fe40003f06270 */
[----:B------:R-:W-:Y:S02]  /*0360*/  CS2R R12, SRZ ;  /* 0x00000000000c7805 */ /* 0x000fe4000001ff00 */
[----:B-1----:R-:W-:-:S07]  /*0370*/  CS2R R14, SRZ ;  /* 0x00000000000e7805 */ /* 0x002fce000001ff00 */
[----:B------:R-:W2:Y:S04]  /*0380*/  @!P1 LDG.E.EL.64 R28, desc[UR6][R48.64] ;  /* 0x00000006301c9981 */ /* 0x000ea8000c2e1b00 */
[----:B------:R-:W2:Y:S04]  /*0390*/  @!P0 LDG.E.EL.64 R42, desc[UR6][R48.64] ;  /* 0x00000006302a8981 */ /* 0x000ea8000c2e1b00 */
[----:B------:R-:W2:Y:S04]  /*03a0*/  @!P1 LDG.E.EL.64 R12, desc[UR6][R46.64] ;  /* 0x000000062e0c9981 */ /* 0x000ea8000c2e1b00 */
[----:B------:R0:W2:Y:S01]  /*03b0*/  @!P0 LDG.E.EL.64 R14, desc[UR6][R46.64] ;  /* 0x000000062e0e8981 */ /* 0x0000a2000c2e1b00 */
[----:B------:R-:W-:Y:S01]  /*03c0*/  IMAD.SHL.U32 R8, R4, 0x4, RZ ;  /* 0x0000000404087824 */ /* 0x000fe200078e00ff */
[----:B------:R-:W-:-:S04]  /*03d0*/  SHF.R.S32.HI R30, RZ, 0x17, R45 ;  /* 0x00000017ff1e7819 */ /* 0x000fc8000001142d */
[----:B------:R-:W-:Y:S02]  /*03e0*/  LOP3.LUT R8, R8, 0xfc, RZ, 0xc0, !PT ;  /* 0x000000fc08087812 */ /* 0x000fe400078ec0ff */
[----:B------:R-:W-:Y:S02]  /*03f0*/  SGXT R30, R30, 0x1 ;  /* 0x000000011e1e781a */ /* 0x000fe40000000200 */
[----:B---3--:R-:W-:Y:S02]  /*0400*/  SHF.R.U32.HI R7, RZ, 0x1e, R25 ;  /* 0x0000001eff077819 */ /* 0x008fe40000011619 */
[----:B----4-:R-:W-:Y:S02]  /*0410*/  SHF.R.U32.HI R11, RZ, 0x1e, R33 ;  /* 0x0000001eff0b7819 */ /* 0x010fe40000011621 */
[----:B------:R-:W-:Y:S02]  /*0420*/  LOP3.LUT R7, R7, 0x2, RZ, 0xc0, !PT ;  /* 0x0000000207077812 */ /* 0x000fe400078ec0ff */
[----:B------:R-:W-:-:S02]  /*0430*/  LOP3.LUT R11, R11, 0x2, RZ, 0xc0, !PT ;  /* 0x000000020b0b7812 */ /* 0x000fc400078ec0ff */
[----:B------:R-:W-:Y:S02]  /*0440*/  IADD3 R7, P4, R24, R7, RZ ;  /* 0x0000000718077210 */ /* 0x000fe40007f9e0ff */
[----:B------:R-:W-:Y:S02]  /*0450*/  IADD3 R26, P5, R32, R11, RZ ;  /* 0x0000000b201a7210 */ /* 0x000fe40007fbe0ff */
[----:B-----5:R-:W-:Y:S02]  /*0460*/  SHF.R.U32.HI R11, RZ, 0x1e, R21 ;  /* 0x0000001eff0b7819 */ /* 0x020fe40000011615 */
[----:B------:R-:W-:Y:S01]  /*0470*/  IADD3.X R34, RZ, R25, RZ, P4, !PT ;  /* 0x00000019ff227210 */ /* 0x000fe200027fe4ff */
[----:B------:R-:W-:Y:S01]  /*0480*/  IMAD.X R25, RZ, RZ, R33, P5 ;  /* 0x000000ffff197224 */ /* 0x000fe200028e0621 */
[----:B------:R-:W-:Y:S02]  /*0490*/  LOP3.LUT R11, R11, 0x2, RZ, 0xc0, !PT ;  /* 0x000000020b0b7812 */ /* 0x000fe400078ec0ff */
[----:B------:R-:W-:-:S02]  /*04a0*/  PRMT R33, R8, 0x6540, R45 ;  /* 0x0000654008217816 */ /* 0x000fc4000000002d */
[----:B------:R-:W-:Y:S02]  /*04b0*/  LEA R24, P4, R26, UR4, 0xb ;  /* 0x000000041a187c11 */ /* 0x000fe4000f8858ff */
[----:B------:R-:W-:Y:S02]  /*04c0*/  IADD3 R32, P5, R20, R11, RZ ;  /* 0x0000000b14207210 */ /* 0x000fe40007fbe0ff */
[----:B------:R-:W-:Y:S02]  /*04d0*/  LEA.HI R11, R30, R33, RZ, 0x9 ;  /* 0x000000211e0b7211 */ /* 0x000fe400078f48ff */
[----:B0-----:R-:W-:Y:S02]  /*04e0*/  SHF.R.U32.HI R47, RZ, 0x1e, R17 ;  /* 0x0000001eff2f7819 */ /* 0x001fe40000011611 */
[----:B------:R-:W-:Y:S02]  /*04f0*/  LEA.HI.X R25, R26, UR5, R25, 0xb, P4 ;  /* 0x000000051a197c11 */ /* 0x000fe4000a0f5c19 */
[----:B------:R-:W-:-:S02]  /*0500*/  LOP3.LUT R26, R11, 0xfffffe00, RZ, 0xc0, !PT ;  /* 0xfffffe000b1a7812 */ /* 0x000fc400078ec0ff */
[----:B------:R-:W-:Y:S02]  /*0510*/  LOP3.LUT R47, R47, 0x2, RZ, 0xc0, !PT ;  /* 0x000000022f2f7812 */ /* 0x000fe400078ec0ff */
[----:B------:R-:W-:Y:S01]  /*0520*/  IADD3.X R21, RZ, R21, RZ, P5, !PT ;  /* 0x00000015ff157210 */ /* 0x000fe20002ffe4ff */
[----:B------:R-:W-:Y:S01]  /*0530*/  IMAD.IADD R26, R33, 0x1, -R26 ;  /* 0x00000001211a7824 */ /* 0x000fe200078e0a1a */
[----:B------:R-:W-:Y:S02]  /*0540*/  IADD3 R8, P5, R16, R47, RZ ;  /* 0x0000002f10087210 */ /* 0x000fe40007fbe0ff */
[----:B------:R-:W-:Y:S01]  /*0550*/  LEA R20, P4, R32, UR4, 0xb ;  /* 0x0000000420147c11 */ /* 0x000fe2000f8858ff */
[----:B------:R-:W-:Y:S01]  /*0560*/  IMAD.WIDE R24, R26, 0x4, R24 ;  /* 0x000000041a187825 */ /* 0x000fe200078e0218 */
[----:B------:R-:W-:Y:S02]  /*0570*/  SHF.L.U32 R51, R7, 0xc, RZ ;  /* 0x0000000c07337819 */ /* 0x000fe400000006ff */
[----:B------:R-:W-:Y:S01]  /*0580*/  LEA.HI.X R21, R32, UR5, R21, 0xb, P4 ;  /* 0x0000000520157c11 */ /* 0x000fe2000a0f5c15 */
[----:B------:R-:W-:-:S02]  /*0590*/  IMAD.X R17, RZ, RZ, R17, P5 ;  /* 0x000000ffff117224 */ /* 0x000fc400028e0611 */
[----:B------:R-:W-:Y:S01]  /*05a0*/  IMAD.SHL.U32 R55, R8, 0x1000, RZ ;  /* 0x0000100008377824 */ /* 0x000fe200078e00ff */
[----:B------:R-:W-:Y:S02]  /*05b0*/  SHF.L.U64.HI R47, R7, 0xc, R34 ;  /* 0x0000000c072f7819 */ /* 0x000fe40000010222 */
[----:B------:R-:W-:Y:S02]  /*05c0*/  SHF.R.U32.HI R7, RZ, 0x1e, R37 ;  /* 0x0000001eff077819 */ /* 0x000fe40000011625 */
[----:B------:R-:W-:Y:S01]  /*05d0*/  IADD3 R16, P4, R24, R51, RZ ;  /* 0x0000003318107210 */ /* 0x000fe20007f9e0ff */
[----:B------:R-:W-:Y:S01]  /*05e0*/  IMAD.WIDE R32, R26, 0x4, R20 ;  /* 0x000000041a207825 */ /* 0x000fe200078e0214 */
[----:B------:R-:W-:Y:S02]  /*05f0*/  SHF.L.U64.HI R53, R8, 0xc, R17 ;  /* 0x0000000c08357819 */ /* 0x000fe40000010211 */
[----:B------:R-:W-:Y:S01]  /*0600*/  IADD3 R24, P5, R24, R55, RZ ;  /* 0x0000003718187210 */ /* 0x000fe20007fbe0ff */
[----:B------:R-:W-:Y:S01]  /*0610*/  IMAD.X R17, R25, 0x1, R47, P4 ;  /* 0x0000000119117824 */ /* 0x000fe200020e062f */
[----:B------:R-:W-:-:S02]  /*0620*/  LOP3.LUT R7, R7, 0x2, RZ, 0xc0, !PT ;  /* 0x0000000207077812 */ /* 0x000fc400078ec0ff */
[----:B------:R-:W-:Y:S02]  /*0630*/  SHF.R.U32.HI R49, RZ, 0x1e, R39 ;  /* 0x0000001eff317819 */ /* 0x000fe40000011627 */
[----:B------:R-:W-:Y:S02]  /*0640*/  IADD3.X R25, R25, R53, RZ, P5, !PT ;  /* 0x0000003519197210 */ /* 0x000fe40002ffe4ff */
[----:B------:R-:W-:Y:S02]  /*0650*/  IADD3 R20, P5, R32, R51, RZ ;  /* 0x0000003320147210 */ /* 0x000fe40007fbe0ff */
[----:B------:R-:W-:Y:S02]  /*0660*/  IADD3 R7, P4, R36, R7, RZ ;  /* 0x0000000724077210 */ /* 0x000fe40007f9e0ff */
[----:B------:R-:W-:Y:S02]  /*0670*/  LOP3.LUT R49, R49, 0x2, RZ, 0xc0, !PT ;  /* 0x0000000231317812 */ /* 0x000fe400078ec0ff */
[----:B--2---:R-:W-:Y:S01]  /*0680*/  SHF.R.U32.HI R8, RZ, 0x1e, R41 ;  /* 0x0000001eff087819 */ /* 0x004fe20000011629 */
[----:B------:R-:W-:Y:S01]  /*0690*/  IMAD.X R21, R33, 0x1, R47, P5 ;  /* 0x0000000121157824 */ /* 0x000fe200028e062f */
[----:B------:R-:W-:Y:S01]  /*06a0*/  IADD3 R38, P5, R38, R49, RZ ;  /* 0x0000003126267210 */ /* 0x000fe20007fbe0ff */
[----:B------:R-:W-:Y:S01]  /*06b0*/  IMAD.X R44, RZ, RZ, R37, P4 ;  /* 0x000000ffff2c7224 */ /* 0x000fe200020e0625 */
[----:B------:R-:W-:-:S02]  /*06c0*/  LOP3.LUT R37, R8, 0x2, RZ, 0xc0, !PT ;  /* 0x0000000208257812 */ /* 0x000fc400078ec0ff */
[----:B------:R-:W-:Y:S02]  /*06d0*/  SHF.R.U32.HI R8, RZ, 0x1e, R3 ;  /* 0x0000001eff087819 */ /* 0x000fe40000011603 */
[----:B------:R-:W-:Y:S02]  /*06e0*/  IADD3.X R47, RZ, R39, RZ, P5, !PT ;  /* 0x00000027ff2f7210 */ /* 0x000fe40002ffe4ff */
[----:B------:R-:W-:Y:S02]  /*06f0*/  IADD3 R34, P5, R40, R37, RZ ;  /* 0x0000002528227210 */ /* 0x000fe40007fbe0ff */
[----:B------:R-:W-:Y:S02]  /*0700*/  LEA R36, P4, R38, UR4, 0xb ;  /* 0x0000000426247c11 */ /* 0x000fe4000f8858ff */
[----:B------:R-:W-:Y:S01]  /*0710*/  LOP3.LUT R39, R8, 0x2, RZ, 0xc0, !PT ;  /* 0x0000000208277812 */ /* 0x000fe200078ec0ff */
[----:B------:R-:W-:Y:S01]  /*0720*/  IMAD.X R41, RZ, RZ, R41, P5 ;  /* 0x000000ffff297224 */ /* 0x000fe200028e0629 */
[----:B------:R-:W-:-:S02]  /*0730*/  LEA.HI.X R37, R38, UR5, R47, 0xb, P4 ;  /* 0x0000000526257c11 */ /* 0x000fc4000a0f5c2f */
[----:B------:R-:W-:Y:S01]  /*0740*/  IADD3 R8, P5, R2, R39, RZ ;  /* 0x0000002702087210 */ /* 0x000fe20007fbe0ff */
[----:B------:R-:W0:Y:S01]  /*0750*/  LDC.64 R46, c[0x0][0x248] ;  /* 0x00009200ff2e7b82 */ /* 0x000e220000000a00 */
[C---:B------:R-:W-:Y:S02]  /*0760*/  LEA R2, P4, R34.reuse, UR4, 0xb ;  /* 0x0000000422027c11 */ /* 0x040fe4000f8858ff */
[----:B------:R-:W-:Y:S02]  /*0770*/  IADD3.X R39, RZ, R3, RZ, P5, !PT ;  /* 0x00000003ff277210 */ /* 0x000fe40002ffe4ff */
[----:B------:R-:W-:Y:S02]  /*0780*/  LEA.HI.X R3, R34, UR5, R41, 0xb, P4 ;  /* 0x0000000522037c11 */ /* 0x000fe4000a0f5c29 */
[----:B------:R-:W-:Y:S01]  /*0790*/  IADD3 R32, P6, R32, R55, RZ ;  /* 0x0000003720207210 */ /* 0x000fe20007fde0ff */
[----:B------:R-:W-:Y:S01]  /*07a0*/  IMAD.WIDE R36, R26, 0x4, R36 ;  /* 0x000000041a247825 */ /* 0x000fe200078e0224 */
[----:B------:R-:W-:-:S03]  /*07b0*/  SHF.L.U64.HI R49, R7, 0xc, R44 ;  /* 0x0000000c07317819 */ /* 0x000fc6000001022c */
[----:B------:R-:W-:Y:S02]  /*07c0*/  IMAD.WIDE R40, R26, 0x4, R2 ;  /* 0x000000041a287825 */ /* 0x000fe400078e0202 */
[----:B------:R-:W1:Y:S02]  /*07d0*/  LDC.64 R2, c[0x0][0x238] ;  /* 0x00008e00ff027b82 */ /* 0x000e640000000a00 */
[----:B------:R-:W-:Y:S01]  /*07e0*/  IMAD.SHL.U32 R7, R7, 0x1000, RZ ;  /* 0x0000100007077824 */ /* 0x000fe200078e00ff */
[----:B------:R-:W-:Y:S02]  /*07f0*/  IADD3.X R33, R33, R53, RZ, P6, !PT ;  /* 0x0000003521217210 */ /* 0x000fe400037fe4ff */
[C---:B------:R-:W-:Y:S02]  /*0800*/  SHF.L.U32 R53, R8.reuse, 0xc, RZ ;  /* 0x0000000c08357819 */ /* 0x040fe400000006ff */
[----:B------:R-:W-:Y:S02]  /*0810*/  IADD3 R60, P4, R36, R7, RZ ;  /* 0x00000007243c7210 */ /* 0x000fe40007f9e0ff */
[----:B------:R-:W-:-:S02]  /*0820*/  SHF.L.U64.HI R51, R8, 0xc, R39 ;  /* 0x0000000c08337819 */ /* 0x000fc40000010227 */
[----:B------:R-:W-:Y:S01]  /*0830*/  IADD3 R38, P5, R36, R53, RZ ;  /* 0x0000003524267210 */ /* 0x000fe20007fbe0ff */
[----:B------:R-:W-:Y:S01]  /*0840*/  IMAD.X R61, R37, 0x1, R49, P4 ;  /* 0x00000001253d7824 */ /* 0x000fe200020e0631 */
[----:B------:R-:W-:Y:S02]  /*0850*/  IADD3 R36, P4, R40, R7, RZ ;  /* 0x0000000728247210 */ /* 0x000fe40007f9e0ff */
[----:B------:R-:W-:Y:S02]  /*0860*/  IADD3.X R39, R37, R51, RZ, P5, !PT ;  /* 0x0000003325277210 */ /* 0x000fe40002ffe4ff */
[----:B------:R-:W-:Y:S01]  /*0870*/  IADD3 R40, P5, R40, R53, RZ ;  /* 0x0000003528287210 */ /* 0x000fe20007fbe0ff */
[----:B0-----:R-:W-:Y:S01]  /*0880*/  IMAD.WIDE R52, R27, 0x4, R46 ;  /* 0x000000041b347825 */ /* 0x001fe200078e022e */
[----:B------:R-:W-:-:S04]  /*0890*/  PRMT R27, R4, 0x6540, R45 ;  /* 0x00006540041b7816 */ /* 0x000fc8000000002d */
[----:B------:R-:W-:Y:S01]  /*08a0*/  LEA.HI R30, R30, R27, RZ, 0x9 ;  /* 0x0000001b1e1e7211 */ /* 0x000fe200078f48ff */
[----:B------:R-:W-:Y:S01]  /*08b0*/  IMAD.X R37, R41, 0x1, R49, P4 ;  /* 0x0000000129257824 */ /* 0x000fe200020e0631 */
[----:B------:R-:W-:Y:S02]  /*08c0*/  IADD3.X R41, R41, R51, RZ, P5, !PT ;  /* 0x0000003329297210 */ /* 0x000fe40002ffe4ff */
[----:B------:R-:W-:Y:S01]  /*08d0*/  LOP3.LUT R4, R30, 0xfffffe00, RZ, 0xc0, !PT ;  /* 0xfffffe001e047812 */ /* 0x000fe200078ec0ff */
[----:B-1----:R-:W-:Y:S01]  /*08e0*/  IMAD.WIDE R50, R31, 0x4, R2 ;  /* 0x000000041f327825 */ /* 0x002fe200078e0202 */
[----:B------:R-:W-:Y:S01]  /*08f0*/  SHF.R.U32.HI R3, RZ, 0x1e, R29 ;  /* 0x0000001eff037819 */ /* 0x000fe2000001161d */
[----:B------:R-:W-:Y:S02]  /*0900*/  HFMA2.MMA R8, -RZ, RZ, 0, 0 ;  /* 0x00000000ff087435 */ /* 0x000fe400000001ff */
[----:B------:R-:W-:Y:S01]  /*0910*/  IMAD.IADD R4, R27, 0x1, -R4 ;  /* 0x000000011b047824 */ /* 0x000fe200078e0a04 */
[----:B------:R-:W-:-:S02]  /*0920*/  SHF.R.U32.HI R27, RZ, 0x1e, R43 ;  /* 0x0000001eff1b7819 */ /* 0x000fc4000001162b */
[----:B------:R-:W-:Y:S02]  /*0930*/  LOP3.LUT R3, R3, 0x2, RZ, 0xc0, !PT ;  /* 0x0000000203037812 */ /* 0x000fe400078ec0ff */
[----:B------:R-:W-:Y:S01]  /*0940*/  LOP3.LUT R27, R27, 0x2, RZ, 0xc0, !PT ;  /* 0x000000021b1b7812 */ /* 0x000fe200078ec0ff */
[----:B------:R-:W-:Y:S01]  /*0950*/  IMAD.WIDE R48, R35, 0x4, R46 ;  /* 0x0000000423307825 */ /* 0x000fe200078e022e */
[----:B------:R-:W-:Y:S02]  /*0960*/  IADD3 R30, P4, R28, R3, RZ ;  /* 0x000000031c1e7210 */ /* 0x000fe40007f9e0ff */
[----:B------:R-:W-:Y:S02]  /*0970*/  SHF.R.U32.HI R3, RZ, 0x1e, R13 ;  /* 0x0000001eff037819 */ /* 0x000fe4000001160d */
[----:B------:R-:W-:Y:S01]  /*0980*/  IADD3 R28, P5, R42, R27, RZ ;  /* 0x0000001b2a1c7210 */ /* 0x000fe20007fbe0ff */
[----:B------:R0:W2:Y:S01]  /*0990*/  @!P2 LDG.E.EL R8, desc[UR6][R48.64] ;  /* 0x000000063008a981 */ /* 0x0000a2000c2e1900 */
[----:B------:R-:W-:-:S02]  /*09a0*/  LOP3.LUT R3, R3, 0x2, RZ, 0xc0, !PT ;  /* 0x0000000203037812 */ /* 0x000fc400078ec0ff */
[----:B------:R-:W-:Y:S01]  /*09b0*/  SHF.R.U32.HI R27, RZ, 0x1e, R15 ;  /* 0x0000001eff1b7819 */ /* 0x000fe2000001160f */
[----:B------:R-:W-:-:S03]  /*09c0*/  IMAD.MOV.U32 R7, RZ, RZ, RZ ;  /* 0x000000ffff077224 */ /* 0x000fc600078e00ff */
[----:B------:R-:W-:Y:S02]  /*09d0*/  LOP3.LUT R27, R27, 0x2, RZ, 0xc0, !PT ;  /* 0x000000021b1b7812 */ /* 0x000fe400078ec0ff */
[----:B0-----:R-:W-:Y:S01]  /*09e0*/  IADD3.X R49, RZ, R29, RZ, P4, !PT ;  /* 0x0000001dff317210 */ /* 0x001fe200027fe4ff */
[----:B------:R-:W-:Y:S01]  /*09f0*/  IMAD.X R29, RZ, RZ, R43, P5 ;  /* 0x000000ffff1d7224 */ /* 0x000fe200028e062b */
[C---:B------:R-:W-:Y:S01]  /*0a00*/  LEA R42, P4, R30.reuse, UR4, 0xb ;  /* 0x000000041e2a7c11 */ /* 0x040fe2000f8858ff */
[----:B------:R-:W-:Y:S01]  /*0a10*/  HFMA2.MMA R2, -RZ, RZ, 0, 0 ;  /* 0x00000000ff027435 */ /* 0x000fe200000001ff */
[----:B------:R-:W-:Y:S01]  /*0a20*/  IADD3 R3, P5, R12, R3, RZ ;  /* 0x000000030c037210 */ /* 0x000fe20007fbe0ff */
[----:B------:R-:W-:Y:S01]  /*0a30*/  IMAD.MOV.U32 R35, RZ, RZ, RZ ;  /* 0x000000ffff237224 */ /* 0x000fe200078e00ff */
[----:B------:R-:W-:Y:S01]  /*0a40*/  LEA.HI.X R43, R30, UR5, R49, 0xb, P4 ;  /* 0x000000051e2b7c11 */ /* 0x000fe2000a0f5c31 */
[----:B------:R-:W-:Y:S01]  /*0a50*/  IMAD.MOV.U32 R31, RZ, RZ, RZ ;  /* 0x000000ffff1f7224 */ /* 0x000fe200078e00ff */
[----:B------:R-:W-:Y:S01]  /*0a60*/  IADD3.X R34, RZ, R13, RZ, P5, !PT ;  /* 0x0000000dff227210 */ /* 0x000fe20002ffe4ff */
[----:B------:R0:W3:Y:S01]  /*0a70*/  @!P3 LDG.E.EL R7, desc[UR6][R52.64] ;  /* 0x000000063407b981 */ /* 0x0000e2000c2e1900 */
[----:B------:R-:W-:-:S02]  /*0a80*/  IADD3 R30, P5, R14, R27, RZ ;  /* 0x0000001b0e1e7210 */ /* 0x000fc40007fbe0ff */
[----:B------:R-:W-:Y:S01]  /*0a90*/  LEA R12, P4, R28, UR4, 0xb ;  /* 0x000000041c0c7c11 */ /* 0x000fe2000f8858ff */
[----:B------:R-:W4:Y:S01]  /*0aa0*/  @!P3 LDG.E.EL R35, desc[UR6][R50.64] ;  /* 0x000000063223b981 */ /* 0x000f22000c2e1900 */
[C---:B------:R-:W-:Y:S02]  /*0ab0*/  LEA.HI R14, R10.reuse, R5, RZ, 0x2 ;  /* 0x000000050a0e7211 */ /* 0x040fe400078f10ff */
[----:B------:R-:W-:Y:S01]  /*0ac0*/  MOV R45, RZ ;  /* 0x000000ff002d7202 */ /* 0x000fe20000000f00 */
[----:B------:R-:W5:Y:S01]  /*0ad0*/  @!P1 LDG.E.EL R31, desc[UR6][R50.64] ;  /* 0x00000006321f9981 */ /* 0x000f62000c2e1900 */
[----:B------:R-:W-:Y:S02]  /*0ae0*/  LEA.HI R10, R10, R9, RZ, 0x2 ;  /* 0x000000090a0a7211 */ /* 0x000fe400078f10ff */
[----:B------:R-:W-:Y:S01]  /*0af0*/  LEA.HI.X R13, R28, UR5, R29, 0xb, P4 ;  /* 0x000000051c0d7c11 */ /* 0x000fe2000a0f5c1d */
[----:B------:R-:W2:Y:S01]  /*0b00*/  @!P0 LDG.E.EL R2, desc[UR6][R50.64] ;  /* 0x0000000632028981 */ /* 0x000ea2000c2e1900 */
[----:B0-----:R-:W-:-:S02]  /*0b10*/  SHF.R.S32.HI R53, RZ, 0x2, R14 ;  /* 0x00000002ff357819 */ /* 0x001fc4000001140e */
[----:B------:R-:W-:Y:S01]  /*0b20*/  LEA R28, P4, R3, UR4, 0xb ;  /* 0x00000004031c7c11 */ /* 0x000fe2000f8858ff */
[----:B------:R0:W2:Y:S01]  /*0b30*/  @!P2 LDG.E.EL R45, desc[UR6][R50.64] ;  /* 0x00000006322da981 */ /* 0x0000a2000c2e1900 */
[----:B------:R-:W-:Y:S01]  /*0b40*/  SHF.R.S32.HI R27, RZ, 0x2, R10 ;  /* 0x00000002ff1b7819 */ /* 0x000fe2000001140a */
[----:B------:R-:W-:Y:S01]  /*0b50*/  IMAD.WIDE R48, R53, 0x8, R22 ;  /* 0x0000000835307825 */ /* 0x000fe200078e0216 */
[----:B------:R-:W-:-:S03]  /*0b60*/  LEA.HI.X R29, R3, UR5, R34, 0xb, P4 ;  /* 0x00000005031d7c11 */ /* 0x000fc6000a0f5c22 */
[----:B------:R-:W-:Y:S02]  /*0b70*/  IMAD.MOV.U32 R3, RZ, RZ, RZ ;  /* 0x000000ffff037224 */ /* 0x000fe400078e00ff */
[----:B0-----:R-:W-:-:S04]  /*0b80*/  IMAD.WIDE R50, R53, 0x8, R18 ;  /* 0x0000000835327825 */ /* 0x001fc800078e0212 */
[----:B------:R-:W-:-:S04]  /*0b90*/  IMAD.WIDE R52, R53, 0x4, R46 ;  /* 0x0000000435347825 */ /* 0x000fc800078e022e */
[----:B------:R-:W-:-:S05]  /*0ba0*/  IMAD.WIDE R46, R27, 0x4, R46 ;  /* 0x000000041b2e7825 */ /* 0x000fca00078e022e */
[----:B------:R0:W2:Y:S02]  /*0bb0*/  @!P0 LDG.E.EL R3, desc[UR6][R46.64] ;  /* 0x000000062e038981 */ /* 0x0000a4000c2e1900 */
[----:B0-----:R-:W-:-:S06]  /*0bc0*/  CS2R R46, SRZ ;  /* 0x00000000002e7805 */ /* 0x001fcc000001ff00 */
[----:B------:R0:W2:Y:S02]  /*0bd0*/  @!P1 LDG.E.EL.64 R46, desc[UR6][R50.64] ;  /* 0x00000006322e9981 */ /* 0x0000a4000c2e1b00 */
[----:B0-----:R-:W-:-:S06]  /*0be0*/  CS2R R50, SRZ ;  /* 0x0000000000327805 */ /* 0x001fcc000001ff00 */
[----:B------:R-:W3:Y:S01]  /*0bf0*/  @!P1 LDG.E.EL.64 R50, desc[UR6][R48.64] ;  /* 0x0000000630329981 */ /* 0x000ee2000c2e1b00 */
[----:B------:R-:W-:Y:S01]  /*0c00*/  IMAD.WIDE R18, R27, 0x8, R18 ;  /* 0x000000081b127825 */ /* 0x000fe200078e0212 */
[----:B------:R-:W-:-:S03]  /*0c10*/  MOV R10, RZ ;  /* 0x000000ff000a7202 */ /* 0x000fc60000000f00 */
[----:B------:R-:W-:-:S03]  /*0c20*/  IMAD.WIDE R22, R27, 0x8, R22 ;  /* 0x000000081b167825 */ /* 0x000fc600078e0216 */
[----:B------:R0:W4:Y:S01]  /*0c30*/  @!P1 LDG.E.EL R10, desc[UR6][R52.64] ;  /* 0x00000006340a9981 */ /* 0x000122000c2e1900 */
[----:B------:R-:W-:Y:S01]  /*0c40*/  IMAD.X R15, RZ, RZ, R15, P5 ;  /* 0x000000ffff0f7224 */ /* 0x000fe200028e060f */
[----:B------:R-:W-:-:S04]  /*0c50*/  LEA R14, P5, R30, UR4, 0xb ;  /* 0x000000041e0e7c11 */ /* 0x000fc8000f8a58ff */
[----:B------:R-:W-:Y:S01]  /*0c60*/  LEA.HI.X R15, R30, UR5, R15, 0xb, P5 ;  /* 0x000000051e0f7c11 */ /* 0x000fe2000a8f5c0f */
[----:B------:R-:W-:-:S04]  /*0c70*/  IMAD.WIDE R42, R26, 0x4, R42 ;  /* 0x000000041a2a7825 */ /* 0x000fc800078e022a */
[----:B------:R-:W-:Y:S01]  /*0c80*/  IMAD.WIDE R28, R26, 0x4, R28 ;  /* 0x000000041a1c7825 */ /* 0x000fe200078e021c */
[----:B--2---:R-:W-:-:S04]  /*0c90*/  SHF.R.U32.HI R55, RZ, 0x1e, R47 ;  /* 0x0000001eff377819 */ /* 0x004fc8000001162f */
[----:B------:R-:W-:-:S04]  /*0ca0*/  LOP3.LUT R55, R55, 0x2, RZ, 0xc0, !PT ;  /* 0x0000000237377812 */ /* 0x000fc800078ec0ff */
[----:B------:R-:W-:Y:S02]  /*0cb0*/  IADD3 R34, P4, R46, R55, RZ ;  /* 0x000000372e227210 */ /* 0x000fe40007f9e0ff */
[----:B---3--:R-:W-:-:S04]  /*0cc0*/  SHF.R.U32.HI R27, RZ, 0x1e, R51 ;  /* 0x0000001eff1b7819 */ /* 0x008fc80000011633 */
[----:B------:R-:W-:Y:S02]  /*0cd0*/  LOP3.LUT R27, R27, 0x2, RZ, 0xc0, !PT ;  /* 0x000000021b1b7812 */ /* 0x000fe400078ec0ff */
[----:B0-----:R-:W-:Y:S02]  /*0ce0*/  IADD3.X R53, RZ, R47, RZ, P4, !PT ;  /* 0x0000002fff357210 */ /* 0x001fe400027fe4ff */
[----:B------:R-:W-:-:S05]  /*0cf0*/  IADD3 R30, P4, R50, R27, RZ ;  /* 0x0000001b321e7210 */ /* 0x000fca0007f9e0ff */
[----:B------:R-:W-:Y:S02]  /*0d00*/  IMAD.X R47, RZ, RZ, R51, P4 ;  /* 0x000000ffff2f7224 */ /* 0x000fe400020e0633 */
[----:B------:R-:W-:Y:S01]  /*0d10*/  IMAD.SHL.U32 R57, R30, 0x1000, RZ ;  /* 0x000010001e397824 */ /* 0x000fe200078e00ff */
[----:B------:R-:W-:Y:S02]  /*0d20*/  SHF.L.U32 R51, R34, 0xc, RZ ;  /* 0x0000000c22337819 */ /* 0x000fe400000006ff */
[----:B------:R-:W-:Y:S02]  /*0d30*/  SHF.L.U64.HI R49, R30, 0xc, R47 ;  /* 0x0000000c1e317819 */ /* 0x000fe4000001022f */
[----:B------:R-:W-:Y:S02]  /*0d40*/  IADD3 R52, P5, R42, R57, RZ ;  /* 0x000000392a347210 */ /* 0x000fe40007fbe0ff */
[----:B------:R-:W-:Y:S02]  /*0d50*/  SHF.L.U64.HI R27, R34, 0xc, R53 ;  /* 0x0000000c221b7819 */ /* 0x000fe40000010235 */
[----:B------:R-:W-:Y:S01]  /*0d60*/  IADD3 R58, P4, R42, R51, RZ ;  /* 0x000000332a3a7210 */ /* 0x000fe20007f9e0ff */
[----:B------:R-:W-:Y:S01]  /*0d70*/  IMAD.X R53, R43, 0x1, R49, P5 ;  /* 0x000000012b357824 */ /* 0x000fe200028e0631 */
[----:B------:R-:W-:-:S02]  /*0d80*/  IADD3 R56, P5, R28, R57, RZ ;  /* 0x000000391c387210 */ /* 0x000fc40007fbe0ff */
[----:B------:R-:W-:Y:S02]  /*0d90*/  IADD3.X R59, R43, R27, RZ, P4, !PT ;  /* 0x0000001b2b3b7210 */ /* 0x000fe400027fe4ff */
[----:B------:R-:W-:Y:S01]  /*0da0*/  IADD3 R46, P4, R28, R51, RZ ;  /* 0x000000331c2e7210 */ /* 0x000fe20007f9e0ff */
[----:B------:R-:W-:-:S03]  /*0db0*/  IMAD.X R57, R29, 0x1, R49, P5 ;  /* 0x000000011d397824 */ /* 0x000fc600028e0631 */
[----:B------:R-:W-:Y:S02]  /*0dc0*/  IADD3.X R47, R29, R27, RZ, P4, !PT ;  /* 0x0000001b1d2f7210 */ /* 0x000fe400027fe4ff */
[----:B------:R-:W-:-:S06]  /*0dd0*/  CS2R R28, SRZ ;  /* 0x00000000001c7805 */ /* 0x000fcc000001ff00 */
[----:B------:R0:W2:Y:S02]  /*0de0*/  @!P0 LDG.E.EL.64 R28, desc[UR6][R18.64] ;  /* 0x00000006121c8981 */ /* 0x0000a4000c2e1b00 */
[----:B0-----:R-:W-:-:S06]  /*0df0*/  CS2R R18, SRZ ;  /* 0x0000000000127805 */ /* 0x001fcc000001ff00 */
[----:B------:R-:W3:Y:S01]  /*0e00*/  @!P0 LDG.E.EL.64 R18, desc[UR6][R22.64] ;  /* 0x0000000616128981 */ /* 0x000ee2000c2e1b00 */
[----:B------:R-:W-:Y:S01]  /*0e10*/  IMAD.WIDE R12, R26, 0x4, R12 ;  /* 0x000000041a0c7825 */ /* 0x000fe200078e020c */
[----:B------:R-:W-:-:S03]  /*0e20*/  SHF.R.S32.HI R11, RZ, 0x9, R11 ;  /* 0x00000009ff0b7819 */ /* 0x000fc6000001140b */
[----:B------:R-:W-:Y:S01]  /*0e30*/  IMAD.WIDE R14, R26, 0x4, R14 ;  /* 0x000000041a0e7825 */ /* 0x000fe200078e020e */
[----:B------:R-:W-:-:S03]  /*0e40*/  LEA R26, R11, R26, 0xd ;  /* 0x0000001a0b1a7211 */ /* 0x000fc600078e68ff */
[----:B------:R-:W-:-:S04]  /*0e50*/  IMAD.SHL.U32 R11, R11, 0x800, RZ ;  /* 0x000008000b0b7824 */ /* 0x000fc800078e00ff */
[----:B------:R-:W-:-:S04]  /*0e60*/  IMAD.WIDE R16, R11, 0x4, R16 ;  /* 0x000000040b107825 */ /* 0x000fc800078e0210 */
[----:B------:R-:W-:-:S04]  /*0e70*/  IMAD.WIDE R20, R11, 0x4, R20 ;  /* 0x000000040b147825 */ /* 0x000fc800078e0214 */
[----:B------:R-:W-:Y:S01]  /*0e80*/  IMAD.WIDE R24, R11, 0x4, R24 ;  /* 0x000000040b187825 */ /* 0x000fe200078e0218 */
[-C--:B------:R-:W-:Y:S02]  /*0e90*/  LEA R6, R6, R26.reuse, 0x9 ;  /* 0x0000001a06067211 */ /* 0x080fe400078e48ff */
[----:B------:R-:W-:Y:S01]  /*0ea0*/  LEA R5, R5, R26, 0x9 ;  /* 0x0000001a05057211 */ /* 0x000fe200078e48ff */
[--C-:B------:R-:W-:Y:S02]  /*0eb0*/  IMAD R0, R0, 0x200, R26.reuse ;  /* 0x0000020000007824 */ /* 0x100fe400078e021a */
[----:B------:R-:W-:Y:S02]  /*0ec0*/  IMAD R9, R9, 0x200, R26 ;  /* 0x0000020009097824 */ /* 0x000fe400078e021a */
[----:B------:R-:W-:Y:S01]  /*0ed0*/  IMAD.WIDE R32, R11, 0x4, R32 ;  /* 0x000000040b207825 */ /* 0x000fe200078e0220 */
[----:B--2---:R-:W-:-:S04]  /*0ee0*/  SHF.R.U32.HI R43, RZ, 0x1e, R29 ;  /* 0x0000001eff2b7819 */ /* 0x004fc8000001161d */
[----:B------:R-:W-:-:S04]  /*0ef0*/  LOP3.LUT R43, R43, 0x2, RZ, 0xc0, !PT ;  /* 0x000000022b2b7812 */ /* 0x000fc800078ec0ff */
[----:B------:R-:W-:Y:S02]  /*0f00*/  IADD3 R30, P4, R28, R43, RZ ;  /* 0x0000002b1c1e7210 */ /* 0x000fe40007f9e0ff */
[----:B---3--:R-:W-:-:S04]  /*0f10*/  SHF.R.U32.HI R27, RZ, 0x1e, R19 ;  /* 0x0000001eff1b7819 */ /* 0x008fc80000011613 */
[----:B------:R-:W-:Y:S02]  /*0f20*/  LOP3.LUT R27, R27, 0x2, RZ, 0xc0, !PT ;  /* 0x000000021b1b7812 */ /* 0x000fe400078ec0ff */
[----:B------:R-:W-:Y:S02]  /*0f30*/  IADD3.X R29, RZ, R29, RZ, P4, !PT ;  /* 0x0000001dff1d7210 */ /* 0x000fe400027fe4ff */
[----:B------:R-:W-:-:S05]  /*0f40*/  IADD3 R27, P4, R18, R27, RZ ;  /* 0x0000001b121b7210 */ /* 0x000fca0007f9e0ff */
[----:B------:R-:W-:Y:S01]  /*0f50*/  IMAD.X R28, RZ, RZ, R19, P4 ;  /* 0x000000ffff1c7224 */ /* 0x000fe200020e0613 */
[----:B------:R-:W-:-:S04]  /*0f60*/  SHF.L.U32 R51, R30, 0xc, RZ ;  /* 0x0000000c1e337819 */ /* 0x000fc800000006ff */
[C---:B------:R-:W-:Y:S01]  /*0f70*/  SHF.L.U64.HI R23, R27.reuse, 0xc, R28 ;  /* 0x0000000c1b177819 */ /* 0x040fe2000001021c */
[----:B------:R-:W-:Y:S01]  /*0f80*/  IMAD.SHL.U32 R27, R27, 0x1000, RZ ;  /* 0x000010001b1b7824 */ /* 0x000fe200078e00ff */
[----:B------:R-:W-:Y:S02]  /*0f90*/  SHF.L.U64.HI R19, R30, 0xc, R29 ;  /* 0x0000000c1e137819 */ /* 0x000fe4000001021d */
[----:B------:R-:W-:Y:S02]  /*0fa0*/  IADD3 R54, P4, R12, R51, RZ ;  /* 0x000000330c367210 */ /* 0x000fe40007f9e0ff */
[----:B------:R-:W-:Y:S02]  /*0fb0*/  IADD3 R48, P5, R12, R27, RZ ;  /* 0x0000001b0c307210 */ /* 0x000fe40007fbe0ff */
[----:B------:R-:W-:-:S03]  /*0fc0*/  IADD3.X R55, R13, R19, RZ, P4, !PT ;  /* 0x000000130d377210 */ /* 0x000fc600027fe4ff */
[--C-:B------:R-:W-:Y:S01]  /*0fd0*/  IMAD.X R49, R13, 0x1, R23.reuse, P5 ;  /* 0x000000010d317824 */ /* 0x100fe200028e0617 */
[----:B------:R-:W-:Y:S02]  /*0fe0*/  IADD3 R42, P5, R14, R27, RZ ;  /* 0x0000001b0e2a7210 */ /* 0x000fe40007fbe0ff */
[----:B------:R-:W-:Y:S02]  /*0ff0*/  IADD3 R50, P4, R14, R51, RZ ;  /* 0x000000330e327210 */ /* 0x000fe40007f9e0ff */
[----:B------:R-:W-:Y:S01]  /*1000*/  CS2R R12, SRZ ;  /* 0x00000000000c7805 */ /* 0x000fe2000001ff00 */
[----:B------:R-:W-:Y:S01]  /*1010*/  IMAD.X R43, R15, 0x1, R23, P5 ;  /* 0x000000010f2b7824 */ /* 0x000fe200028e0617 */
[----:B------:R-:W-:Y:S02]  /*1020*/  IADD3.X R51, R15, R19, RZ, P4, !PT ;  /* 0x000000130f337210 */ /* 0x000fe400027fe4ff */
[----:B------:R-:W-:Y:S02]  /*1030*/  CS2R R14, SRZ ;  /* 0x00000000000e7805 */ /* 0x000fe4000001ff00 */
[----:B------:R-:W-:-:S04]  /*1040*/  CS2R R18, SRZ ;  /* 0x0000000000127805 */ /* 0x000fc8000001ff00 */
[----:B------:R0:W2:Y:S01]  /*1050*/  @!P3 LDG.E.128 R12, desc[UR6][R16.64] ;  /* 0x00000006100cb981 */ /* 0x0000a2000c1e1d00 */
[----:B------:R-:W-:Y:S02]  /*1060*/  CS2R R22, SRZ ;  /* 0x0000000000167805 */ /* 0x000fe4000001ff00 */
[----:B0-----:R-:W-:-:S06]  /*1070*/  CS2R R16, SRZ ;  /* 0x0000000000107805 */ /* 0x001fcc000001ff00 */
[----:B------:R0:W2:Y:S01]  /*1080*/  @!P3 LDG.E.128 R16, desc[UR6][R20.64] ;  /* 0x000000061410b981 */ /* 0x0000a2000c1e1d00 */
[----:B------:R-:W-:Y:S02]  /*1090*/  CS2R R26, SRZ ;  /* 0x00000000001a7805 */ /* 0x000fe4000001ff00 */
[----:B0-----:R-:W-:-:S06]  /*10a0*/  CS2R R20, SRZ ;  /* 0x0000000000147805 */ /* 0x001fcc000001ff00 */
[----:B------:R0:W3:Y:S02]  /*10b0*/  @!P3 LDG.E.128 R20, desc[UR6][R24.64] ;  /* 0x000000061814b981 */ /* 0x0000e4000c1e1d00 */
[----:B0-----:R-:W-:-:S06]  /*10c0*/  CS2R R24, SRZ ;  /* 0x0000000000187805 */ /* 0x001fcc000001ff00 */
[----:B------:R-:W3:Y:S01]  /*10d0*/  @!P3 LDG.E.128 R24, desc[UR6][R32.64] ;  /* 0x000000062018b981 */ /* 0x000ee2000c1e1d00 */
[----:B------:R-:W-:-:S04]  /*10e0*/  IMAD.WIDE R60, R11, 0x4, R60 ;  /* 0x000000040b3c7825 */ /* 0x000fc800078e023c */
        /* <DEDUP_REMOVED lines=11> */
[----:B--2---:R-:W-:Y:S01]  /*11a0*/  FADD R28, R17, -R13 ;  /* 0x8000000d111c7221 */ /* 0x004fe20000000000 */
[----:B------:R-:W-:-:S03]  /*11b0*/  FADD R11, R16, -R12 ;  /* 0x8000000c100b7221 */ /* 0x000fc60000000000 */
[-C--:B----4-:R-:W-:Y:S01]  /*11c0*/  FFMA R28, R28, R35.reuse, R13 ;  /* 0x000000231c1c7223 */ /* 0x090fe2000000000d */
[-C--:B------:R-:W-:Y:S01]  /*11d0*/  FFMA R11, R11, R35.reuse, R12 ;  /* 0x000000230b0b7223 */ /* 0x080fe2000000000c */
[--C-:B------:R-:W-:Y:S01]  /*11e0*/  FADD R29, R18, -R14.reuse ;  /* 0x8000000e121d7221 */ /* 0x100fe20000000000 */
[--C-:B------:R-:W-:Y:S01]  /*11f0*/  FADD R30, R19, -R15.reuse ;  /* 0x8000000f131e7221 */ /* 0x100fe20000000000 */
[----:B------:R-:W-:Y:S02]  /*1200*/  CS2R R16, SRZ ;  /* 0x0000000000107805 */ /* 0x000fe4000001ff00 */
[-C--:B------:R-:W-:Y:S01]  /*1210*/  FFMA R29, R29, R35.reuse, R14 ;  /* 0x000000231d1d7223 */ /* 0x080fe2000000000e */
[----:B------:R-:W-:Y:S01]  /*1220*/  FFMA R30, R30, R35, R15 ;  /* 0x000000231e1e7223 */ /* 0x000fe2000000000f */
[----:B------:R-:W-:Y:S02]  /*1230*/  CS2R R14, SRZ ;  /* 0x00000000000e7805 */ /* 0x000fe4000001ff00 */
[----:B------:R-:W-:-:S06]  /*1240*/  CS2R R18, SRZ ;  /* 0x0000000000127805 */ /* 0x000fcc000001ff00 */
[----:B------:R-:W2:Y:S01]  /*1250*/  @!P2 LDG.E.128 R16, desc[UR6][R36.64] ;  /* 0x000000062410a981 */ /* 0x000ea2000c1e1d00 */
[----:B---3--:R-:W-:Y:S01]  /*1260*/  FADD R13, R24, -R20 ;  /* 0x80000014180d7221 */ /* 0x008fe20000000000 */
[----:B------:R-:W-:-:S03]  /*1270*/  FADD R12, R25, -R21 ;  /* 0x80000015190c7221 */ /* 0x000fc60000000000 */
[-C--:B------:R-:W-:Y:S01]  /*1280*/  FFMA R32, R13, R35.reuse, R20 ;  /* 0x000000230d207223 */ /* 0x080fe20000000014 */
[----:B------:R-:W-:Y:S01]  /*1290*/  FFMA R33, R12, R35, R21 ;  /* 0x000000230c217223 */ /* 0x000fe20000000015 */
[----:B------:R-:W-:Y:S01]  /*12a0*/  FADD R13, R26, -R22 ;  /* 0x800000161a0d7221 */ /* 0x000fe20000000000 */
[----:B------:R-:W-:-:S03]  /*12b0*/  FADD R12, R27, -R23 ;  /* 0x800000171b0c7221 */ /* 0x000fc60000000000 */
[-C--:B------:R-:W-:Y:S01]  /*12c0*/  FFMA R34, R13, R35.reuse, R22 ;  /* 0x000000230d227223 */ /* 0x080fe20000000016 */
[----:B------:R-:W-:Y:S01]  /*12d0*/  FFMA R35, R12, R35, R23 ;  /* 0x000000230c237223 */ /* 0x000fe20000000017 */
[----:B------:R-:W-:-:S06]  /*12e0*/  CS2R R12, SRZ ;  /* 0x00000000000c7805 */ /* 0x000fcc000001ff00 */
[----:B------:R-:W2:Y:S01]  /*12f0*/  @!P2 LDG.E.128 R12, desc[UR6][R60.64] ;  /* 0x000000063c0ca981 */ /* 0x000ea2000c1e1d00 */
[----:B------:R-:W-:Y:S02]  /*1300*/  CS2R R22, SRZ ;  /* 0x0000000000167805 */ /* 0x000fe4000001ff00 */
[----:B------:R-:W-:Y:S02]  /*1310*/  CS2R R24, SRZ ;  /* 0x0000000000187805 */ /* 0x000fe4000001ff00 */
[----:B------:R-:W-:-:S06]  /*1320*/  CS2R R26, SRZ ;  /* 0x00000000001a7805 */ /* 0x000fcc000001ff00 */
[----:B------:R-:W3:Y:S01]  /*1330*/  @!P2 LDG.E.128 R24, desc[UR6][R40.64] ;  /* 0x000000062818a981 */ /* 0x000ee2000c1e1d00 */
[----:B--2---:R-:W-:-:S04]  /*1340*/  FADD R21, R16, -R12 ;  /* 0x8000000c10157221 */ /* 0x004fc80000000000 */
[----:B------:R-:W-:Y:S01]  /*1350*/  FFMA R36, R21, R45, R12 ;  /* 0x0000002d15247223 */ /* 0x000fe2000000000c */
[----:B------:R-:W-:-:S06]  /*1360*/  CS2R R20, SRZ ;  /* 0x0000000000147805 */ /* 0x000fcc000001ff00 */
[----:B------:R0:W3:Y:S01]  /*1370*/  @!P2 LDG.E.128 R20, desc[UR6][R38.64] ;  /* 0x000000062614a981 */ /* 0x0000e2000c1e1d00 */
[----:B------:R-:W-:-:S04]  /*1380*/  FADD R16, R17, -R13 ;  /* 0x8000000d11107221 */ /* 0x000fc80000000000 */
[----:B------:R-:W-:Y:S01]  /*1390*/  FFMA R37, R16, R45, R13 ;  /* 0x0000002d10257223 */ /* 0x000fe2000000000d */
[----:B------:R-:W-:Y:S01]  /*13a0*/  FADD R13, R18, -R14 ;  /* 0x8000000e120d7221 */ /* 0x000fe20000000000 */
[----:B------:R-:W-:-:S03]  /*13b0*/  FADD R12, R19, -R15 ;  /* 0x8000000f130c7221 */ /* 0x000fc60000000000 */
[-C--:B0-----:R-:W-:Y:S01]  /*13c0*/  FFMA R38, R13, R45.reuse, R14 ;  /* 0x0000002d0d267223 */ /* 0x081fe2000000000e */
[-C--:B------:R-:W-:Y:S01]  /*13d0*/  FFMA R39, R12, R45.reuse, R15 ;  /* 0x0000002d0c277223 */ /* 0x080fe2000000000f */
[--C-:B---3--:R-:W-:Y:S01]  /*13e0*/  FADD R13, R24, -R20.reuse ;  /* 0x80000014180d7221 */ /* 0x108fe20000000000 */
[----:B------:R-:W-:Y:S01]  /*13f0*/  FADD R12, R25, -R21 ;  /* 0x80000015190c7221 */ /* 0x000fe20000000000 */
[----:B------:R-:W-:Y:S02]  /*1400*/  FADD R14, R27, -R23 ;  /* 0x800000171b0e7221 */ /* 0x000fe40000000000 */
[-C--:B------:R-:W-:Y:S01]  /*1410*/  FFMA R40, R13, R45.reuse, R20 ;  /* 0x0000002d0d287223 */ /* 0x080fe20000000014 */
[--C-:B------:R-:W-:Y:S01]  /*1420*/  FADD R13, R26, -R22.reuse ;  /* 0x800000161a0d7221 */ /* 0x100fe20000000000 */
[-C--:B------:R-:W-:Y:S01]  /*1430*/  FFMA R41, R12, R45.reuse, R21 ;  /* 0x0000002d0c297223 */ /* 0x080fe20000000015 */
[----:B------:R-:W-:Y:S02]  /*1440*/  CS2R R20, SRZ ;  /* 0x0000000000147805 */ /* 0x000fe4000001ff00 */
[-C--:B------:R-:W-:Y:S01]  /*1450*/  FFMA R44, R13, R45.reuse, R22 ;  /* 0x0000002d0d2c7223 */ /* 0x080fe20000000016 */
[----:B------:R-:W-:Y:S01]  /*1460*/  FFMA R45, R14, R45, R23 ;  /* 0x0000002d0e2d7223 */ /* 0x000fe20000000017 */
[----:B------:R-:W-:-:S02]  /*1470*/  CS2R R22, SRZ ;  /* 0x0000000000167805 */ /* 0x000fc4000001ff00 */
[----:B------:R-:W-:Y:S02]  /*1480*/  CS2R R24, SRZ ;  /* 0x0000000000187805 */ /* 0x000fe4000001ff00 */
[----:B------:R-:W-:Y:S02]  /*1490*/  CS2R R26, SRZ ;  /* 0x00000000001a7805 */ /* 0x000fe4000001ff00 */
[----:B------:R-:W2:Y:S04]  /*14a0*/  @!P1 LDG.E.128 R20, desc[UR6][R58.64] ;  /* 0x000000063a149981 */ /* 0x000ea8000c1e1d00 */
[----:B------:R-:W2:Y:S01]  /*14b0*/  @!P1 LDG.E.128 R24, desc[UR6][R46.64] ;  /* 0x000000062e189981 */ /* 0x000ea2000c1e1d00 */
[----:B------:R-:W-:Y:S02]  /*14c0*/  CS2R R16, SRZ ;  /* 0x0000000000107805 */ /* 0x000fe4000001ff00 */
[----:B------:R-:W-:-:S02]  /*14d0*/  CS2R R18, SRZ ;  /* 0x0000000000127805 */ /* 0x000fc4000001ff00 */
[----:B------:R-:W-:-:S04]  /*14e0*/  CS2R R14, SRZ ;  /* 0x00000000000e7805 */ /* 0x000fc8000001ff00 */
[----:B------:R0:W3:Y:S01]  /*14f0*/  @!P1 LDG.E.128 R16, desc[UR6][R52.64] ;  /* 0x0000000634109981 */ /* 0x0000e2000c1e1d00 */
[----:B--2---:R-:W-:Y:S01]  /*1500*/  FADD R13, R24, -R20 ;  /* 0x80000014180d7221 */ /* 0x004fe20000000000 */
[----:B------:R-:W-:-:S03]  /*1510*/  FADD R12, R25, -R21 ;  /* 0x80000015190c7221 */ /* 0x000fc60000000000 */
[-C--:B-----5:R-:W-:Y:S01]  /*1520*/  FFMA R46, R13, R31.reuse, R20 ;  /* 0x0000001f0d2e7223 */ /* 0x0a0fe20000000014 */
[----:B------:R-:W-:Y:S01]  /*1530*/  FADD R13, R26, -R22 ;  /* 0x800000161a0d7221 */ /* 0x000fe20000000000 */
[----:B------:R-:W-:-:S03]  /*1540*/  FFMA R47, R12, R31, R21 ;  /* 0x0000001f0c2f7223 */ /* 0x000fc60000000015 */
[----:B0-----:R-:W-:Y:S01]  /*1550*/  FFMA R52, R13, R31, R22 ;  /* 0x0000001f0d347223 */ /* 0x001fe20000000016 */
[----:B------:R-:W-:-:S06]  /*1560*/  CS2R R12, SRZ ;  /* 0x00000000000c7805 */ /* 0x000fcc000001ff00 */
[----:B------:R-:W3:Y:S01]  /*1570*/  @!P1 LDG.E.128 R12, desc[UR6][R56.64] ;  /* 0x00000006380c9981 */ /* 0x000ee2000c1e1d00 */
[--C-:B------:R-:W-:Y:S01]  /*1580*/  FADD R20, R27, -R23.reuse ;  /* 0x800000171b147221 */ /* 0x100fe20000000000 */
[----:B------:R-:W-:Y:S02]  /*1590*/  CS2R R24, SRZ ;  /* 0x0000000000187805 */ /* 0x000fe4000001ff00 */
[----:B------:R-:W-:Y:S01]  /*15a0*/  CS2R R26, SRZ ;  /* 0x00000000001a7805 */ /* 0x000fe2000001ff00 */
[----:B------:R-:W-:Y:S01]  /*15b0*/  FFMA R53, R20, R31, R23 ;  /* 0x0000001f14357223 */ /* 0x000fe20000000017 */
[----:B------:R-:W-:-:S04]  /*15c0*/  CS2R R22, SRZ ;  /* 0x0000000000167805 */ /* 0x000fc8000001ff00 */
[----:B------:R-:W2:Y:S01]  /*15d0*/  @!P0 LDG.E.128 R24, desc[UR6][R50.64] ;  /* 0x0000000632188981 */ /* 0x000ea2000c1e1d00 */
[----:B---3--:R-:W-:-:S04]  /*15e0*/  FADD R21, R12, -R16 ;  /* 0x800000100c157221 */ /* 0x008fc80000000000 */
[----:B------:R-:W-:Y:S01]  /*15f0*/  FFMA R56, R21, R31, R16 ;  /* 0x0000001f15387223 */ /* 0x000fe20000000010 */
[----:B------:R-:W-:-:S06]  /*1600*/  CS2R R20, SRZ ;  /* 0x0000000000147805 */ /* 0x000fcc000001ff00 */
[----:B------:R0:W2:Y:S01]  /*1610*/  @!P0 LDG.E.128 R20, desc[UR6][R54.64] ;  /* 0x0000000636148981 */ /* 0x0000a2000c1e1d00 */
[----:B------:R-:W-:Y:S01]  /*1620*/  FADD R12, R13, -R17 ;  /* 0x800000110d0c7221 */ /* 0x000fe20000000000 */
[----:B------:R-:W-:-:S03]  /*1630*/  FADD R13, R14, -R18 ;  /* 0x800000120e0d7221 */ /* 0x000fc60000000000 */
[-C--:B0-----:R-:W-:Y:S01]  /*1640*/  FFMA R54, R12, R31.reuse, R17 ;  /* 0x0000001f0c367223 */ /* 0x081fe20000000011 */
[--C-:B------:R-:W-:Y:S01]  /*1650*/  FADD R12, R15, -R19.reuse ;  /* 0x800000130f0c7221 */ /* 0x100fe20000000000 */
[-C--:B------:R-:W-:Y:S01]  /*1660*/  FFMA R55, R13, R31.reuse, R18 ;  /* 0x0000001f0d377223 */ /* 0x080fe20000000012 */
[----:B------:R-:W-:Y:S02]  /*1670*/  CS2R R14, SRZ ;  /* 0x00000000000e7805 */ /* 0x000fe4000001ff00 */
[----:B------:R-:W-:Y:S01]  /*1680*/  FFMA R31, R12, R31, R19 ;  /* 0x0000001f0c1f7223 */ /* 0x000fe20000000013 */
[----:B------:R-:W-:Y:S02]  /*1690*/  CS2R R12, SRZ ;  /* 0x00000000000c7805 */ /* 0x000fe4000001ff00 */
[----:B------:R-:W-:-:S04]  /*16a0*/  CS2R R18, SRZ ;  /* 0x0000000000127805 */ /* 0x000fc8000001ff00 */
[----:B------:R-:W3:Y:S01]  /*16b0*/  @!P0 LDG.E.128 R12, desc[UR6][R48.64] ;  /* 0x00000006300c8981 */ /* 0x000ee2000c1e1d00 */
[----:B--2---:R-:W-:Y:S01]  /*16c0*/  FADD R17, R24, -R20 ;  /* 0x8000001418117221 */ /* 0x004fe20000000000 */
[----:B------:R-:W-:-:S03]  /*16d0*/  FADD R16, R25, -R21 ;  /* 0x8000001519107221 */ /* 0x000fc60000000000 */
[-C--:B------:R-:W-:Y:S01]  /*16e0*/  FFMA R24, R17, R2.reuse, R20 ;  /* 0x0000000211187223 */ /* 0x080fe20000000014 */
[----:B------:R-:W-:Y:S01]  /*16f0*/  FFMA R25, R16, R2, R21 ;  /* 0x0000000210197223 */ /* 0x000fe20000000015 */
[----:B------:R-:W-:Y:S01]  /*1700*/  CS2R R16, SRZ ;  /* 0x0000000000107805 */ /* 0x000fe2000001ff00 */
[----:B------:R-:W0:Y:S05]  /*1710*/  LDC.64 R20, c[0x0][0x250] ;  /* 0x00009400ff147b82 */ /* 0x000e2a0000000a00 */
[----:B------:R-:W3:Y:S01]  /*1720*/  @!P0 LDG.E.128 R16, desc[UR6][R42.64] ;  /* 0x000000062a108981 */ /* 0x000ee2000c1e1d00 */
[----:B0-----:R-:W-:-:S06]  /*1730*/  IMAD.WIDE R20, R4, 0x4, R20 ;  /* 0x0000000404147825 */ /* 0x001fcc00078e0214 */
[----:B------:R0:W2:Y:S01]  /*1740*/  LDG.E.EL R20, desc[UR6][R20.64] ;  /* 0x0000000614147981 */ /* 0x0000a2000c2e1900 */
[----:B------:R-:W-:Y:S01]  /*1750*/  FADD R32, -R11, R32 ;  /* 0x000000200b207221 */ /* 0x000fe20000000100 */
[----:B------:R-:W-:-:S03]  /*1760*/  FADD R33, -R28, R33 ;  /* 0x000000211c217221 */ /* 0x000fc60000000100 */
[-C--:B------:R-:W-:Y:S01]  /*1770*/  FFMA R11, R32, R7.reuse, R11 ;  /* 0x00000007200b7223 */ /* 0x080fe2000000000b */
[----:B------:R-:W-:Y:S02]  /*1780*/  FFMA R28, R33, R7, R28 ;  /* 0x00000007211c7223 */ /* 0x000fe4000000001c */
[----:B------:R-:W1:Y:S01]  /*1790*/  LDC.64 R32, c[0x0][0x210] ;  /* 0x00008400ff207b82 */ /* 0x000e620000000a00 */
[----:B------:R-:W-:Y:S01]  /*17a0*/  FADD R34, -R29, R34 ;  /* 0x000000221d227221 */ /* 0x000fe20000000100 */
[----:B------:R-:W-:-:S03]  /*17b0*/  FADD R35, -R30, R35 ;  /* 0x000000231e237221 */ /* 0x000fc60000000100 */
[-C--:B------:R-:W-:Y:S01]  /*17c0*/  FFMA R29, R34, R7.reuse, R29 ;  /* 0x00000007221d7223 */ /* 0x080fe2000000001d */
[----:B------:R-:W-:Y:S01]  /*17d0*/  FFMA R30, R35, R7, R30 ;  /* 0x00000007231e7223 */ /* 0x000fe2000000001e */
[----:B------:R-:W-:Y:S01]  /*17e0*/  FADD R7, -R36, R40 ;  /* 0x0000002824077221 */ /* 0x000fe20000000100 */
[----:B------:R-:W-:Y:S01]  /*17f0*/  FADD R4, -R37, R41 ;  /* 0x0000002925047221 */ /* 0x000fe20000000100 */
[----:B------:R-:W-:Y:S02]  /*1800*/  FADD R35, -R38, R44 ;  /* 0x0000002c26237221 */ /* 0x000fe40000000100 */
[-C--:B0-----:R-:W-:Y:S01]  /*1810*/  FFMA R21, R7, R8.reuse, R36 ;  /* 0x0000000807157223 */ /* 0x081fe20000000024 */
[----:B------:R-:W-:Y:S01]  /*1820*/  FADD R7, -R46, R56 ;  /* 0x000000382e077221 */ /* 0x000fe20000000100 */
[-C--:B------:R-:W-:Y:S01]  /*1830*/  FFMA R44, R4, R8.reuse, R37 ;  /* 0x00000008042c7223 */ /* 0x080fe20000000025 */
[----:B------:R-:W-:Y:S01]  /*1840*/  FADD R4, -R39, R45 ;  /* 0x0000002d27047221 */ /* 0x000fe20000000100 */
[----:B------:R-:W-:Y:S01]  /*1850*/  FFMA R48, R35, R8, R38 ;  /* 0x0000000823307223 */ /* 0x000fe20000000026 */
[----:B------:R-:W-:Y:S01]  /*1860*/  FFMA R46, R7, R10, R46 ;  /* 0x0000000a072e7223 */ /* 0x000fe2000000002e */
[----:B------:R-:W-:Y:S01]  /*1870*/  FADD R7, R26, -R22 ;  /* 0x800000161a077221 */ /* 0x000fe20000000000 */
[----:B------:R-:W-:Y:S01]  /*1880*/  FADD R56, R27, -R23 ;  /* 0x800000171b387221 */ /* 0x000fe20000000000 */
[----:B------:R-:W-:Y:S01]  /*1890*/  FFMA R8, R4, R8, R39 ;  /* 0x0000000804087223 */ /* 0x000fe20000000027 */
[----:B------:R-:W-:Y:S01]  /*18a0*/  FADD R4, -R53, R31 ;  /* 0x0000001f35047221 */ /* 0x000fe20000000100 */
[----:B------:R-:W-:Y:S01]  /*18b0*/  FADD R54, -R47, R54 ;  /* 0x000000362f367221 */ /* 0x000fe20000000100 */
[----:B------:R-:W-:Y:S01]  /*18c0*/  FADD R55, -R52, R55 ;  /* 0x0000003734377221 */ /* 0x000fe20000000100 */
[----:B------:R-:W-:Y:S01]  /*18d0*/  FFMA R56, R56, R2, R23 ;  /* 0x0000000238387223 */ /* 0x000fe20000000017 */
[----:B-1----:R-:W-:-:S04]  /*18e0*/  IMAD.WIDE R26, R0, 0x4, R32 ;  /* 0x00000004001a7825 */ /* 0x002fc800078e0220 */
[-C--:B------:R-:W-:Y:S01]  /*18f0*/  FFMA R47, R54, R10.reuse, R47 ;  /* 0x0000000a362f7223 */ /* 0x080fe2000000002f */
[-C--:B------:R-:W-:Y:S01]  /*1900*/  FFMA R52, R55, R10.reuse, R52 ;  /* 0x0000000a37347223 */ /* 0x080fe20000000034 */
[----:B------:R-:W-:Y:S01]  /*1910*/  FFMA R10, R4, R10, R53 ;  /* 0x0000000a040a7223 */ /* 0x000fe20000000035 */
[--C-:B------:R-:W-:Y:S01]  /*1920*/  IMAD.WIDE R50, R5, 0x4, R32.reuse ;  /* 0x0000000405327825 */ /* 0x100fe200078e0220 */
[----:B------:R-:W-:Y:S02]  /*1930*/  CS2R R4, SRZ ;  /* 0x0000000000047805 */ /* 0x000fe4000001ff00 */
[----:B------:R-:W-:Y:S02]  /*1940*/  MOV R34, RZ ;  /* 0x000000ff00227202 */ /* 0x000fe40000000f00 */
[----:B------:R-:W-:Y:S01]  /*1950*/  CS2R R36, SRZ ;  /* 0x0000000000247805 */ /* 0x000fe2000001ff00 */
[----:B------:R-:W-:Y:S01]  /*1960*/  IMAD.WIDE R54, R9, 0x4, R32 ;  /* 0x0000000409367825 */ /* 0x000fe200078e0220 */
[----:B------:R-:W-:-:S02]  /*1970*/  CS2R R38, SRZ ;  /* 0x0000000000267805 */ /* 0x000fc4000001ff00 */
[----:B------:R-:W-:Y:S02]  /*1980*/  CS2R R40, SRZ ;  /* 0x0000000000287805 */ /* 0x000fe4000001ff00 */
[----:B------:R-:W-:Y:S01]  /*1990*/  CS2R R42, SRZ ;  /* 0x00000000002a7805 */ /* 0x000fe2000001ff00 */
[----:B------:R-:W-:Y:S01]  /*19a0*/  IMAD.MOV.U32 R35, RZ, RZ, RZ ;  /* 0x000000ffff237224 */ /* 0x000fe200078e00ff */
[----:B------:R-:W4:Y:S04]  /*19b0*/  @!P1 LDG.E.EL.128 R36, desc[UR6][R50.64] ;  /* 0x0000000632249981 */ /* 0x000f28000c2e1d00 */
[----:B------:R-:W5:Y:S01]  /*19c0*/  @!P0 LDG.E.EL.128 R40, desc[UR6][R54.64] ;  /* 0x0000000636288981 */ /* 0x000f62000c2e1d00 */
[----:B------:R-:W0:Y:S01]  /*19d0*/  S2UR UR5, SR_CgaCtaId ;  /* 0x00000000000579c3 */ /* 0x000e220000008800 */
[----:B---3--:R-:W-:Y:S01]  /*19e0*/  FADD R31, R16, -R12 ;  /* 0x8000000c101f7221 */ /* 0x008fe20000000000 */
[----:B------:R-:W-:Y:S01]  /*19f0*/  FFMA R16, R7, R2, R22 ;  /* 0x0000000207107223 */ /* 0x000fe20000000016 */
[----:B------:R-:W-:Y:S01]  /*1a00*/  IMAD.WIDE R22, R6, 0x4, R32 ;  /* 0x0000000406167825 */ /* 0x000fe200078e0220 */
[----:B------:R-:W-:Y:S01]  /*1a10*/  HFMA2.MMA R6, -RZ, RZ, 0, 0 ;  /* 0x00000000ff067435 */ /* 0x000fe200000001ff */
[----:B------:R-:W-:-:S02]  /*1a20*/  CS2R R32, SRZ ;  /* 0x0000000000207805 */ /* 0x000fc4000001ff00 */
[----:B------:R-:W-:-:S04]  /*1a30*/  IMAD.MOV.U32 R7, RZ, RZ, RZ ;  /* 0x000000ffff077224 */ /* 0x000fc800078e00ff */
[----:B------:R-:W3:Y:S04]  /*1a40*/  @!P2 LDG.E.EL.128 R32, desc[UR6][R26.64] ;  /* 0x000000061a20a981 */ /* 0x000ee8000c2e1d00 */
[----:B------:R-:W3:Y:S01]  /*1a50*/  @!P3 LDG.E.EL.128 R4, desc[UR6][R22.64] ;  /* 0x000000061604b981 */ /* 0x000ee2000c2e1d00 */
[----:B------:R-:W-:-:S04]  /*1a60*/  FADD R0, R17, -R13 ;  /* 0x8000000d11007221 */ /* 0x000fc80000000000 */
[-C--:B------:R-:W-:Y:S02]  /*1a70*/  FFMA R0, R0, R2.reuse, R13 ;  /* 0x0000000200007223 */ /* 0x080fe4000000000d */
[----:B------:R-:W1:Y:S01]  /*1a80*/  S2R R13, SR_TID.X ;  /* 0x00000000000d7919 */ /* 0x000e620000002100 */
[----:B------:R-:W-:Y:S01]  /*1a90*/  UMOV UR4, 0x400 ;  /* 0x0000040000047882 */ /* 0x000fe20000000000 */
[----:B------:R-:W-:Y:S01]  /*1aa0*/  FFMA R31, R31, R2, R12 ;  /* 0x000000021f1f7223 */ /* 0x000fe2000000000c */
[----:B0-----:R-:W-:Y:S01]  /*1ab0*/  UPRMT UR4, UR5, 0x654, UR4 ;  /* 0x0000065405047896 */ /* 0x001fe20008000004 */
[----:B------:R-:W-:-:S04]  /*1ac0*/  FADD R12, R19, -R15 ;  /* 0x8000000f130c7221 */ /* 0x000fc80000000000 */
[----:B------:R-:W-:Y:S01]  /*1ad0*/  FFMA R17, R12, R2, R15 ;  /* 0x000000020c117223 */ /* 0x000fe2000000000f */
[----:B-1----:R-:W-:-:S04]  /*1ae0*/  LOP3.LUT R19, R13, 0xff, RZ, 0xc0, !PT ;  /* 0x000000ff0d137812 */ /* 0x002fc800078ec0ff */
[----:B------:R-:W-:-:S05]  /*1af0*/  LEA R19, R19, UR4, 0x2 ;  /* 0x0000000413137c11 */ /* 0x000fca000f8e10ff */
[----:B--2---:R-:W-:Y:S01]  /*1b00*/  STS [R19], R20 ;  /* 0x0000001413007388 */ /* 0x004fe20000000800 */
[----:B------:R-:W-:-:S04]  /*1b10*/  SHF.L.U32 R13, R13, 0x2, RZ ;  /* 0x000000020d0d7819 */ /* 0x000fc800000006ff */
[----:B------:R-:W-:Y:S01]  /*1b20*/  LOP3.LUT R12, R13, 0xfc, RZ, 0xc0, !PT ;  /* 0x000000fc0d0c7812 */ /* 0x000fe200078ec0ff */
[----:B------:R-:W-:-:S03]  /*1b30*/  FADD R9, R18, -R14 ;  /* 0x8000000e12097221 */ /* 0x000fc60000000000 */
[----:B------:R-:W-:Y:S01]  /*1b40*/  LEA R12, R12, UR4, 0x2 ;  /* 0x000000040c0c7c11 */ /* 0x000fe2000f8e10ff */
[----:B------:R-:W-:Y:S01]  /*1b50*/  FFMA R9, R9, R2, R14 ;  /* 0x0000000209097223 */ /* 0x000fe2000000000e */
[----:B------:R-:W-:Y:S06]  /*1b60*/  BAR.SYNC.DEFER_BLOCKING 0x0 ;  /* 0x0000000000007b1d */ /* 0x000fec0000010000 */
[----:B------:R-:W4:Y:S01]  /*1b70*/  LDS.128 R12, [R12] ;  /* 0x000000000c0c7984 */ /* 0x000f220000000c00 */
[----:B------:R-:W-:Y:S01]  /*1b80*/  FADD R0, -R25, R0 ;  /* 0x0000000019007221 */ /* 0x000fe20000000100 */
[----:B------:R-:W-:Y:S01]  /*1b90*/  FADD R31, -R24, R31 ;  /* 0x0000001f181f7221 */ /* 0x000fe20000000100 */
[----:B------:R-:W-:Y:S01]  /*1ba0*/  FADD R9, -R16, R9 ;  /* 0x0000000910097221 */ /* 0x000fe20000000100 */
[----:B------:R-:W-:Y:S01]  /*1bb0*/  FADD R17, -R56, R17 ;  /* 0x0000001138117221 */ /* 0x000fe20000000100 */
[-C--:B------:R-:W-:Y:S01]  /*1bc0*/  FFMA R25, R0, R3.reuse, R25 ;  /* 0x0000000300197223 */ /* 0x080fe20000000019 */
[-C--:B------:R-:W-:Y:S01]  /*1bd0*/  FFMA R24, R31, R3.reuse, R24 ;  /* 0x000000031f187223 */ /* 0x080fe20000000018 */
[-C--:B------:R-:W-:Y:S01]  /*1be0*/  FFMA R0, R9, R3.reuse, R16 ;  /* 0x0000000309007223 */ /* 0x080fe20000000010 */
[----:B------:R-:W-:Y:S01]  /*1bf0*/  FFMA R3, R17, R3, R56 ;  /* 0x0000000311037223 */ /* 0x000fe20000000038 */
[C---:B----4-:R-:W-:Y:S01]  /*1c00*/  FADD R31, R12.reuse, R36 ;  /* 0x000000240c1f7221 */ /* 0x050fe20000000000 */
[C---:B-----5:R-:W-:Y:S01]  /*1c10*/  FADD R9, R12.reuse, R40 ;  /* 0x000000280c097221 */ /* 0x060fe20000000000 */
[----:B------:R-:W-:Y:S01]  /*1c20*/  FADD R2, R13, R41 ;  /* 0x000000290d027221 */ /* 0x000fe20000000000 */
[----:B------:R-:W-:Y:S01]  /*1c30*/  FADD R39, R15, R39 ;  /* 0x000000270f277221 */ /* 0x000fe20000000000 */
[C---:B---3--:R-:W-:Y:S01]  /*1c40*/  FADD R16, R12.reuse, R32 ;  /* 0x000000200c107221 */ /* 0x048fe20000000000 */
[----:B------:R-:W-:Y:S01]  /*1c50*/  FADD R17, R13, R33 ;  /* 0x000000210d117221 */ /* 0x000fe20000000000 */
[----:B------:R-:W-:Y:S01]  /*1c60*/  FADD R19, R15, R35 ;  /* 0x000000230f137221 */ /* 0x000fe20000000000 */
[----:B------:R-:W-:Y:S01]  /*1c70*/  FADD R4, R12, R4 ;  /* 0x000000040c047221 */ /* 0x000fe20000000000 */
[C---:B------:R-:W-:Y:S01]  /*1c80*/  FADD R5, R13.reuse, R5 ;  /* 0x000000050d057221 */ /* 0x040fe20000000000 */
[----:B------:R-:W-:Y:S01]  /*1c90*/  FADD R12, R13, R37 ;  /* 0x000000250d0c7221 */ /* 0x000fe20000000000 */
[C---:B------:R-:W-:Y:S01]  /*1ca0*/  FADD R6, R14.reuse, R6 ;  /* 0x000000060e067221 */ /* 0x040fe20000000000 */
[----:B------:R-:W-:Y:S01]  /*1cb0*/  FADD R7, R15, R7 ;  /* 0x000000070f077221 */ /* 0x000fe20000000000 */
[C---:B------:R-:W-:Y:S01]  /*1cc0*/  FADD R13, R14.reuse, R34 ;  /* 0x000000220e0d7221 */ /* 0x040fe20000000000 */
[----:B------:R-:W-:Y:S01]  /*1cd0*/  FADD R33, R14, R38 ;  /* 0x000000260e217221 */ /* 0x000fe20000000000 */
[----:B------:R-:W-:Y:S01]  /*1ce0*/  FADD R4, R11, R4 ;  /* 0x000000040b047221 */ /* 0x000fe20000000000 */
[----:B------:R-:W-:Y:S01]  /*1cf0*/  FADD R5, R28, R5 ;  /* 0x000000051c057221 */ /* 0x000fe20000000000 */
[----:B------:R-:W-:Y:S01]  /*1d00*/  FADD R6, R29, R6 ;  /* 0x000000061d067221 */ /* 0x000fe20000000000 */
[----:B------:R-:W-:Y:S01]  /*1d10*/  FADD R7, R30, R7 ;  /* 0x000000071e077221 */ /* 0x000fe20000000000 */
[----:B------:R-:W-:Y:S01]  /*1d20*/  BAR.SYNC.DEFER_BLOCKING 0x0 ;  /* 0x0000000000007b1d */ /* 0x000fe20000010000 */
[----:B------:R-:W-:Y:S01]  /*1d30*/  FADD R16, R21, R16 ;  /* 0x0000001015107221 */ /* 0x000fe20000000000 */
        /* <DEDUP_REMOVED lines=13> */
[----:B------:R0:W-:Y:S04]  /*1e10*/  @!P3 STG.E.128 desc[UR6][R22.64], R4 ;  /* 0x000000041600b986 */ /* 0x0001e8000c101d06 */
[----:B------:R0:W-:Y:S04]  /*1e20*/  @!P2 STG.E.128 desc[UR6][R26.64], R16 ;  /* 0x000000101a00a986 */ /* 0x0001e8000c101d06 */
[----:B------:R0:W-:Y:S02]  /*1e30*/  @!P1 STG.E.128 desc[UR6][R50.64], R28 ;  /* 0x0000001c32009986 */ /* 0x0001e4000c101d06 */
[----:B0-----:R-:W-:Y:S05]  /*1e40*/  @P0 EXIT ;  /* 0x000000000000094d */ /* 0x001fea0003800000 */
[----:B------:R-:W-:Y:S01]  /*1e50*/  STG.E.128 desc[UR6][R54.64], R12 ;  /* 0x0000000c36007986 */ /* 0x000fe2000c101d06 */
[----:B------:R-:W-:Y:S05]  /*1e60*/  EXIT ;  /* 0x000000000000794d */ /* 0x000fea0003800000 */
.L_x_0:
[----:B------:R-:W-:-:S00]  /*1e70*/  BRA `(.L_x_0) ;  /* 0xfffffffc00fc7947 */ /* 0x000fc0000383ffff */
[----:B------:R-:W-:-:S00]  /*1e80*/  NOP ;  /* 0x0000000000007918 */ /* 0x000fc00000000000 */
[----:B------:R-:W-:-:S00]  /*1e90*/  NOP ;  /* 0x0000000000007918 */ /* 0x000fc00000000000 */
[----:B------:R-:W-:-:S00]  /*1ea0*/  NOP ;  /* 0x0000000000007918 */ /* 0x000fc00000000000 */
[----:B------:R-:W-:-:S00]  /*1eb0*/  NOP ;  /* 0x0000000000007918 */ /* 0x000fc00000000000 */
[----:B------:R-:W-:-:S00]  /*1ec0*/  NOP ;  /* 0x0000000000007918 */ /* 0x000fc00000000000 */
[----:B------:R-:W-:-:S00]  /*1ed0*/  NOP ;  /* 0x0000000000007918 */ /* 0x000fc00000000000 */
[----:B------:R-:W-:-:S00]  /*1ee0*/  NOP ;  /* 0x0000000000007918 */ /* 0x000fc00000000000 */
[----:B------:R-:W-:-:S00]  /*1ef0*/  NOP ;  /* 0x0000000000007918 */ /* 0x000fc00000000000 */
.L_x_1:


//--------------------- .nv.shared.triton_poi_fused__unsafe_index_add_convolution_mul_sub_65 --------------------------
	.section	.nv.shared.triton_poi_fused__unsafe_index_add_convolution_mul_sub_65,"aw",@nobits
	.sectionflags	@""
	.align	16
	.zero		1024


//--------------------- .nv.constant0.triton_poi_fused__unsafe_index_add_convolution_mul_sub_65 --------------------------
	.section	.nv.constant0.triton_poi_fused__unsafe_index_add_convolution_mul_sub_65,"a",@progbits
	.sectionflags	@""
	.align	4
.nv.constant0.triton_poi_fused__unsafe_index_add_convolution_mul_sub_65:
	.zero		608
